// auto-generated by cutlass_sweep.conv — config: {"arch": "sm_100", "cluster_m": 1, "cluster_n": 1, "conv_kind": "fprop", "dtype": "e4m3", "ndim": 2, "tile_k": 32, "tile_m": 128, "tile_n": 128}
#include "cutlass/cutlass.h"
#include "cute/tensor.hpp"
#include "cutlass/kernel_hardware_info.hpp"
#include "cutlass/conv/convolution.h"
#include "cutlass/conv/dispatch_policy.hpp"
#include "cutlass/conv/collective/collective_builder.hpp"
#include "cutlass/conv/kernel/conv_universal.hpp"
#include "cutlass/conv/device/conv_universal_adapter.hpp"
#include "cutlass/epilogue/collective/collective_builder.hpp"

using namespace cute;
using Elem = cutlass::float_e4m3_t;
using Acc  = float;
using LayoutAB = cutlass::layout::TensorNHWC;
using LayoutC  = cutlass::layout::TensorNHWC;
constexpr auto ConvOp = cutlass::conv::Operator::kFprop;
using TileShape    = Shape<_128, _128, Shape<_32>>;
using ClusterShape = Shape<_1, _1, _1>;

using CollectiveEpilogue = typename cutlass::epilogue::collective::CollectiveBuilder<
    cutlass::arch::Sm100, cutlass::arch::OpClassTensorOp,
    TileShape, ClusterShape,
    cutlass::epilogue::collective::EpilogueTileAuto,
    Acc, Acc,
    Elem, LayoutC, 128 / cutlass::sizeof_bits<Elem>::value,
    Elem, LayoutC, 128 / cutlass::sizeof_bits<Elem>::value,
    cutlass::epilogue::collective::EpilogueScheduleAuto
  >::CollectiveOp;

using CollectiveMainloop = typename cutlass::conv::collective::CollectiveBuilder<
    cutlass::arch::Sm100, cutlass::arch::OpClassTensorOp, ConvOp,
    Elem, LayoutAB, 128 / cutlass::sizeof_bits<Elem>::value,
    Elem, LayoutAB, 128 / cutlass::sizeof_bits<Elem>::value,
    Acc,
    TileShape, ClusterShape,
    cutlass::conv::collective::StageCountAutoCarveout<
        static_cast<int>(sizeof(typename CollectiveEpilogue::SharedStorage))>,
    cutlass::conv::collective::KernelScheduleAuto
  >::CollectiveOp;

using ProblemShape = cutlass::conv::ConvProblemShape<
    ConvOp, CollectiveMainloop::DispatchPolicy::NumSpatialDimensions>;
using ConvKernel = cutlass::conv::kernel::ConvUniversal<
    ProblemShape, CollectiveMainloop, CollectiveEpilogue>;
using Conv = cutlass::conv::device::ConvUniversalAdapter<ConvKernel>;

auto* _anchor = &cutlass::device_kernel<ConvKernel>;


// ===== COMPILED SASS (sm_100a) =====

	.target	sm_100a

	.elftype	@"ET_EXEC"


//--------------------- .note.nv.tkinfo           --------------------------
	.section	.note.nv.tkinfo,"",@"SHT_NOTE"
	.sectionflags	@"SHF_NOTE_NV_TKINFO"
	.tkinfo
        /*0018*/ 	.word	0x00000002
        /*0030*/ 	.string	""
        /*0030*/ 	.string	"ptxas"
        /*0030*/ 	.string	"Cuda compilation tools, release 13.0, V13.0.88"
        /*0030*/ 	.string	"Build cuda_13.0.r13.0/compiler.36424714_0"
        /*0030*/ 	.string	"-arch sm_100a -m 64 "



//--------------------- .note.nv.cuinfo           --------------------------
	.section	.note.nv.cuinfo,"",@"SHT_NOTE"
	.sectionflags	@"SHF_NOTE_NV_CUINFO"
        /*0018*/ 	.short	0x0002
        /*001a*/ 	.short	0x0064
        /*001c*/ 	.short	0x0082
	.zero		2


//--------------------- .nv.info                  --------------------------
	.section	.nv.info,"",@"SHT_CUDA_INFO"
	.align	4


	//----- nvinfo : EIATTR_REGCOUNT
	.align		4
        /*0000*/ 	.byte	0x04, 0x2f
        /*0002*/ 	.short	(.L_19 - .L_18)
	.align		4
.L_18:
        /*0004*/ 	.word	index@(_ZN7cutlass13device_kernelINS_4conv6kernel13ConvUniversalINS1_16ConvProblemShapeILNS1_8OperatorE0ELi2EEENS1_10collective14CollectiveConvINS1_47MainloopSm100TmaUmmaWarpSpecializedImplicitGemmILS5_0ELi24ELi2ELi1ELi2EN4cute5tupleIJNSA_1CILi1EEESD_SD_EEEEENSB_IJNSC_ILi128EEESG_NSB_IJNSC_ILi32EEEEEEEEENS_12float_e4m3_tESK_NSA_8TiledMMAINSA_8MMA_AtomIJNSA_10MMA_TraitsINSA_19SM100_MMA_F8F6F4_SSEJSK_SK_fSG_SG_NSA_17integral_constantINSA_4UMMA5MajorELSR_0EEESS_NSP_INSQ_7ScaleInELST_0EEESU_EEEEEENSA_6LayoutISE_NSB_IJNSC_ILi0EEESY_SY_EEEEENSB_IJNSA_10UnderscoreES11_S11_EEEEENS7_6detail27Sm100ImplicitGemmTileTraitsINSA_20SM90_TMA_LOAD_IM2COLENSA_14ComposedLayoutINSA_7SwizzleILi1ELi4ELi3EEENSA_18smem_ptr_flag_bitsILi8EEENSX_INSB_IJNSC_ILi8EEESH_EEENSB_IJSH_SD_EEEEEEEvEENS15_INSA_13SM90_TMA_LOADES1G_vEEEENS_8epilogue10collective18CollectiveEpilogueINS1L_23Sm100TmaWarpSpecializedILi2ELi2ELi64ELb0ELb0EEEJSJ_NSB_IJNSX_ISG_SD_EENSX_INSC_ILi64EEESD_EEEEESK_NSB_IJNSB_IJlllEEESD_SY_EEESK_S1V_NS1L_6fusion15FusionCallbacksIS1P_NS1W_17LinearCombinationISK_fSK_fLNS_15FloatRoundStyleE2EEESJ_S1T_JEEENSA_5SM1004TMEM4LOAD26SM100_TMEM_LOAD_32dp32b64xES16_NS17_INS18_ILi2ELi4ELi3EEES1B_NSX_INSB_IJS1C_S1R_EEENSB_IJS1R_SD_EEEEEEENSA_39AutoVectorizingCopyWithAssumedAlignmentILi128EEENSA_21SM90_TMA_STORE_IM2COLES2A_S2C_S2C_EEEvvEEEEvNT_6ParamsE)
        /*0008*/ 	.word	0x000000df


	//----- nvinfo : EIATTR_FRAME_SIZE
	.align		4
.L_19:
        /*000c*/ 	.byte	0x04, 0x11
        /*000e*/ 	.short	(.L_21 - .L_20)
	.align		4
.L_20:
        /*0010*/ 	.word	index@($__internal_2_$__cuda_sm10x_tcgen05_guardrail_trap_unallocated_columns_being_dealloced)
        /*0014*/ 	.word	0x00000008


	//----- nvinfo : EIATTR_FRAME_SIZE
	.align		4
.L_21:
        /*0018*/ 	.byte	0x04, 0x11
        /*001a*/ 	.short	(.L_23 - .L_22)
	.align		4
.L_22:
        /*001c*/ 	.word	index@($__internal_1_$__cuda_sm10x_tcgen05_guardrail_trap_phase_invalid_during_alloc)
        /*0020*/ 	.word	0x00000008


	//----- nvinfo : EIATTR_FRAME_SIZE
	.align		4
.L_23:
        /*0024*/ 	.byte	0x04, 0x11
        /*0026*/ 	.short	(.L_25 - .L_24)
	.align		4
.L_24:
        /*0028*/ 	.word	index@($__internal_0_$__cuda_sm10x_tcgen05_guardrail_trap_col_being_dealloced_not_returned_by_alloc)
        /*002c*/ 	.word	0x00000008


	//----- nvinfo : EIATTR_FRAME_SIZE
	.align		4
.L_25:
        /*0030*/ 	.byte	0x04, 0x11
        /*0032*/ 	.short	(.L_27 - .L_26)
	.align		4
.L_26:
        /*0034*/ 	.word	index@(_ZN7cutlass13device_kernelINS_4conv6kernel13ConvUniversalINS1_16ConvProblemShapeILNS1_8OperatorE0ELi2EEENS1_10collective14CollectiveConvINS1_47MainloopSm100TmaUmmaWarpSpecializedImplicitGemmILS5_0ELi24ELi2ELi1ELi2EN4cute5tupleIJNSA_1CILi1EEESD_SD_EEEEENSB_IJNSC_ILi128EEESG_NSB_IJNSC_ILi32EEEEEEEEENS_12float_e4m3_tESK_NSA_8TiledMMAINSA_8MMA_AtomIJNSA_10MMA_TraitsINSA_19SM100_MMA_F8F6F4_SSEJSK_SK_fSG_SG_NSA_17integral_constantINSA_4UMMA5MajorELSR_0EEESS_NSP_INSQ_7ScaleInELST_0EEESU_EEEEEENSA_6LayoutISE_NSB_IJNSC_ILi0EEESY_SY_EEEEENSB_IJNSA_10UnderscoreES11_S11_EEEEENS7_6detail27Sm100ImplicitGemmTileTraitsINSA_20SM90_TMA_LOAD_IM2COLENSA_14ComposedLayoutINSA_7SwizzleILi1ELi4ELi3EEENSA_18smem_ptr_flag_bitsILi8EEENSX_INSB_IJNSC_ILi8EEESH_EEENSB_IJSH_SD_EEEEEEEvEENS15_INSA_13SM90_TMA_LOADES1G_vEEEENS_8epilogue10collective18CollectiveEpilogueINS1L_23Sm100TmaWarpSpecializedILi2ELi2ELi64ELb0ELb0EEEJSJ_NSB_IJNSX_ISG_SD_EENSX_INSC_ILi64EEESD_EEEEESK_NSB_IJNSB_IJlllEEESD_SY_EEESK_S1V_NS1L_6fusion15FusionCallbacksIS1P_NS1W_17LinearCombinationISK_fSK_fLNS_15FloatRoundStyleE2EEESJ_S1T_JEEENSA_5SM1004TMEM4LOAD26SM100_TMEM_LOAD_32dp32b64xES16_NS17_INS18_ILi2ELi4ELi3EEES1B_NSX_INSB_IJS1C_S1R_EEENSB_IJS1R_SD_EEEEEEENSA_39AutoVectorizingCopyWithAssumedAlignmentILi128EEENSA_21SM90_TMA_STORE_IM2COLES2A_S2C_S2C_EEEvvEEEEvNT_6ParamsE)
        /*0038*/ 	.word	0x00000008


	//----- nvinfo : EIATTR_MIN_STACK_SIZE
	.align		4
.L_27:
        /*003c*/ 	.byte	0x04, 0x12
        /*003e*/ 	.short	(.L_29 - .L_28)
	.align		4
.L_28:
        /*0040*/ 	.word	index@(_ZN7cutlass13device_kernelINS_4conv6kernel13ConvUniversalINS1_16ConvProblemShapeILNS1_8OperatorE0ELi2EEENS1_10collective14CollectiveConvINS1_47MainloopSm100TmaUmmaWarpSpecializedImplicitGemmILS5_0ELi24ELi2ELi1ELi2EN4cute5tupleIJNSA_1CILi1EEESD_SD_EEEEENSB_IJNSC_ILi128EEESG_NSB_IJNSC_ILi32EEEEEEEEENS_12float_e4m3_tESK_NSA_8TiledMMAINSA_8MMA_AtomIJNSA_10MMA_TraitsINSA_19SM100_MMA_F8F6F4_SSEJSK_SK_fSG_SG_NSA_17integral_constantINSA_4UMMA5MajorELSR_0EEESS_NSP_INSQ_7ScaleInELST_0EEESU_EEEEEENSA_6LayoutISE_NSB_IJNSC_ILi0EEESY_SY_EEEEENSB_IJNSA_10UnderscoreES11_S11_EEEEENS7_6detail27Sm100ImplicitGemmTileTraitsINSA_20SM90_TMA_LOAD_IM2COLENSA_14ComposedLayoutINSA_7SwizzleILi1ELi4ELi3EEENSA_18smem_ptr_flag_bitsILi8EEENSX_INSB_IJNSC_ILi8EEESH_EEENSB_IJSH_SD_EEEEEEEvEENS15_INSA_13SM90_TMA_LOADES1G_vEEEENS_8epilogue10collective18CollectiveEpilogueINS1L_23Sm100TmaWarpSpecializedILi2ELi2ELi64ELb0ELb0EEEJSJ_NSB_IJNSX_ISG_SD_EENSX_INSC_ILi64EEESD_EEEEESK_NSB_IJNSB_IJlllEEESD_SY_EEESK_S1V_NS1L_6fusion15FusionCallbacksIS1P_NS1W_17LinearCombinationISK_fSK_fLNS_15FloatRoundStyleE2EEESJ_S1T_JEEENSA_5SM1004TMEM4LOAD26SM100_TMEM_LOAD_32dp32b64xES16_NS17_INS18_ILi2ELi4ELi3EEES1B_NSX_INSB_IJS1C_S1R_EEENSB_IJS1R_SD_EEEEEEENSA_39AutoVectorizingCopyWithAssumedAlignmentILi128EEENSA_21SM90_TMA_STORE_IM2COLES2A_S2C_S2C_EEEvvEEEEvNT_6ParamsE)
        /*0044*/ 	.word	0x00000008
.L_29:


//--------------------- .nv.compat                --------------------------
	.section	.nv.compat,"",@"SHT_CUDA_COMPAT_INFO"
	.align	4
        /*0000*/ 	.byte	0x02, 0x09, 0x01, 0x00, 0x02, 0x02, 0x02, 0x00, 0x02, 0x05, 0x05, 0x00, 0x03, 0x07, 0x01, 0x01
        /*0010*/ 	.byte	0x02, 0x03, 0x01, 0x00, 0x02, 0x06, 0x01, 0x00, 0x04, 0x0b, 0x08, 0x00, 0x09, 0x00, 0x00, 0x00
        /*0020*/ 	.byte	0x00, 0x00, 0x00, 0x00


//--------------------- .nv.info._ZN7cutlass13device_kernelINS_4conv6kernel13ConvUniversalINS1_16ConvProblemShapeILNS1_8OperatorE0ELi2EEENS1_10collective14CollectiveConvINS1_47MainloopSm100TmaUmmaWarpSpecializedImplicitGemmILS5_0ELi24ELi2ELi1ELi2EN4cute5tupleIJNSA_1CILi1EEESD_SD_EEEEENSB_IJNSC_ILi128EEESG_NSB_IJNSC_ILi32EEEEEEEEENS_12float_e4m3_tESK_NSA_8TiledMMAINSA_8MMA_AtomIJNSA_10MMA_TraitsINSA_19SM100_MMA_F8F6F4_SSEJSK_SK_fSG_SG_NSA_17integral_constantINSA_4UMMA5MajorELSR_0EEESS_NSP_INSQ_7ScaleInELST_0EEESU_EEEEEENSA_6LayoutISE_NSB_IJNSC_ILi0EEESY_SY_EEEEENSB_IJNSA_10UnderscoreES11_S11_EEEEENS7_6detail27Sm100ImplicitGemmTileTraitsINSA_20SM90_TMA_LOAD_IM2COLENSA_14ComposedLayoutINSA_7SwizzleILi1ELi4ELi3EEENSA_18smem_ptr_flag_bitsILi8EEENSX_INSB_IJNSC_ILi8EEESH_EEENSB_IJSH_SD_EEEEEEEvEENS15_INSA_13SM90_TMA_LOADES1G_vEEEENS_8epilogue10collective18CollectiveEpilogueINS1L_23Sm100TmaWarpSpecializedILi2ELi2ELi64ELb0ELb0EEEJSJ_NSB_IJNSX_ISG_SD_EENSX_INSC_ILi64EEESD_EEEEESK_NSB_IJNSB_IJlllEEESD_SY_EEESK_S1V_NS1L_6fusion15FusionCallbacksIS1P_NS1W_17LinearCombinationISK_fSK_fLNS_15FloatRoundStyleE2EEESJ_S1T_JEEENSA_5SM1004TMEM4LOAD26SM100_TMEM_LOAD_32dp32b64xES16_NS17_INS18_ILi2ELi4ELi3EEES1B_NSX_INSB_IJS1C_S1R_EEENSB_IJS1R_SD_EEEEEEENSA_39AutoVectorizingCopyWithAssumedAlignmentILi128EEENSA_21SM90_TMA_STORE_IM2COLES2A_S2C_S2C_EEEvvEEEEvNT_6ParamsE --------------------------
	.section	.nv.info._ZN7cutlass13device_kernelINS_4conv6kernel13ConvUniversalINS1_16ConvProblemShapeILNS1_8OperatorE0ELi2EEENS1_10collective14CollectiveConvINS1_47MainloopSm100TmaUmmaWarpSpecializedImplicitGemmILS5_0ELi24ELi2ELi1ELi2EN4cute5tupleIJNSA_1CILi1EEESD_SD_EEEEENSB_IJNSC_ILi128EEESG_NSB_IJNSC_ILi32EEEEEEEEENS_12float_e4m3_tESK_NSA_8TiledMMAINSA_8MMA_AtomIJNSA_10MMA_TraitsINSA_19SM100_MMA_F8F6F4_SSEJSK_SK_fSG_SG_NSA_17integral_constantINSA_4UMMA5MajorELSR_0EEESS_NSP_INSQ_7ScaleInELST_0EEESU_EEEEEENSA_6LayoutISE_NSB_IJNSC_ILi0EEESY_SY_EEEEENSB_IJNSA_10UnderscoreES11_S11_EEEEENS7_6detail27Sm100ImplicitGemmTileTraitsINSA_20SM90_TMA_LOAD_IM2COLENSA_14ComposedLayoutINSA_7SwizzleILi1ELi4ELi3EEENSA_18smem_ptr_flag_bitsILi8EEENSX_INSB_IJNSC_ILi8EEESH_EEENSB_IJSH_SD_EEEEEEEvEENS15_INSA_13SM90_TMA_LOADES1G_vEEEENS_8epilogue10collective18CollectiveEpilogueINS1L_23Sm100TmaWarpSpecializedILi2ELi2ELi64ELb0ELb0EEEJSJ_NSB_IJNSX_ISG_SD_EENSX_INSC_ILi64EEESD_EEEEESK_NSB_IJNSB_IJlllEEESD_SY_EEESK_S1V_NS1L_6fusion15FusionCallbacksIS1P_NS1W_17LinearCombinationISK_fSK_fLNS_15FloatRoundStyleE2EEESJ_S1T_JEEENSA_5SM1004TMEM4LOAD26SM100_TMEM_LOAD_32dp32b64xES16_NS17_INS18_ILi2ELi4ELi3EEES1B_NSX_INSB_IJS1C_S1R_EEENSB_IJS1R_SD_EEEEEEENSA_39AutoVectorizingCopyWithAssumedAlignmentILi128EEENSA_21SM90_TMA_STORE_IM2COLES2A_S2C_S2C_EEEvvEEEEvNT_6ParamsE,"",@"SHT_CUDA_INFO"
	.sectionflags	@""
	.align	4


	//----- nvinfo : EIATTR_CUDA_API_VERSION
	.align		4
        /*0000*/ 	.byte	0x04, 0x37
        /*0002*/ 	.short	(.L_31 - .L_30)
.L_30:
        /*0004*/ 	.word	0x00000082


	//----- nvinfo : EIATTR_KPARAM_INFO
	.align		4
.L_31:
        /*0008*/ 	.byte	0x04, 0x17
        /*000a*/ 	.short	(.L_33 - .L_32)
.L_32:
        /*000c*/ 	.word	0x00000000
        /*0010*/ 	.short	0x0000
        /*0012*/ 	.short	0x0000
        /*0014*/ 	.byte	0x00, 0xf0, 0x01, 0x20


	//----- nvinfo : EIATTR_AT_ENTRY_FRAGMENTS
	.align		4
.L_33:
        /*0018*/ 	.byte	0x04, 0x4f
        /*001a*/ 	.short	(.L_35 - .L_34)


	//   ....[0]....
.L_34:
        /*001c*/ 	.word	0x00000006


	//----- nvinfo : EIATTR_RESERVED_SMEM_USED
	.align		4
.L_35:
        /*0020*/ 	.byte	0x01, 0x41
	.zero		2


	//----- nvinfo : EIATTR_SPARSE_MMA_MASK
	.align		4
        /*0024*/ 	.byte	0x03, 0x50
        /*0026*/ 	.short	0x0000


	//----- nvinfo : EIATTR_TCGEN05_1CTA_USED
	.align		4
        /*0028*/ 	.byte	0x01, 0x51
	.zero		2


	//----- nvinfo : EIATTR_MAXREG_COUNT
	.align		4
        /*002c*/ 	.byte	0x03, 0x1b
        /*002e*/ 	.short	0x00ff


	//----- nvinfo : EIATTR_NUM_BARRIERS
	.align		4
        /*0030*/ 	.byte	0x02, 0x4c
        /*0032*/ 	.byte	0x07
	.zero		1


	//----- nvinfo : EIATTR_EXTERNS
	.align		4
        /*0034*/ 	.byte	0x04, 0x0f
        /*0036*/ 	.short	(.L_37 - .L_36)


	//   ....[0]....
	.align		4
.L_36:
        /*0038*/ 	.word	index@(__assertfail)


	//----- nvinfo : EIATTR_MERCURY_ISA_VERSION
	.align		4
.L_37:
        /*003c*/ 	.byte	0x03, 0x5f
        /*003e*/ 	.short	0x0101


	//----- nvinfo : EIATTR_INT_WARP_WIDE_INSTR_OFFSETS
	.align		4
        /*0040*/ 	.byte	0x04, 0x31
        /*0042*/ 	.short	(.L_39 - .L_38)


	//   ....[0]....
.L_38:
        /*0044*/ 	.word	0x000045f0


	//   ....[1]....
        /*0048*/ 	.word	0x00004610


	//   ....[2]....
        /*004c*/ 	.word	0x00004640


	//   ....[3]....
        /*0050*/ 	.word	0x000050d0


	//   ....[4]....
        /*0054*/ 	.word	0x000050f0


	//   ....[5]....
        /*0058*/ 	.word	0x00005300


	//   ....[6]....
        /*005c*/ 	.word	0x00005310


	//----- nvinfo : EIATTR_COOP_GROUP_MASK_REGIDS
	.align		4
.L_39:
        /*0060*/ 	.byte	0x04, 0x29
        /*0062*/ 	.short	(.L_41 - .L_40)


	//   ....[0]....
.L_40:
        /*0064*/ 	.word	0xffffffff


	//   ....[1]....
        /*0068*/ 	.word	0xffffffff


	//   ....[2]....
        /*006c*/ 	.word	0xffffffff


	//   ....[3]....
        /*0070*/ 	.word	0xffffffff


	//   ....[4]....
        /*0074*/ 	.word	0xffffffff


	//   ....[5]....
        /*0078*/ 	.word	0xffffffff


	//   ....[6]....
        /*007c*/ 	.word	0xffffffff


	//   ....[7]....
        /*0080*/ 	.word	0xffffffff


	//   ....[8]....
        /*0084*/ 	.word	0xffffffff


	//   ....[9]....
        /*0088*/ 	.word	0xffffffff


	//   ....[10]....
        /*008c*/ 	.word	0xffffffff


	//   ....[11]....
        /*0090*/ 	.word	0xffffffff


	//----- nvinfo : EIATTR_COOP_GROUP_INSTR_OFFSETS
	.align		4
.L_41:
        /*0094*/ 	.byte	0x04, 0x28
        /*0096*/ 	.short	(.L_43 - .L_42)


	//   ....[0]....
.L_42:
        /*0098*/ 	.word	0x000000a0


	//   ....[1]....
        /*009c*/ 	.word	0x000004e0


	//   ....[2]....
        /*00a0*/ 	.word	0x00000900


	//   ....[3]....
        /*00a4*/ 	.word	0x00000a60


	//   ....[4]....
        /*00a8*/ 	.word	0x00000b60


	//   ....[5]....
        /*00ac*/ 	.word	0x00000cb0


	//   ....[6]....
        /*00b0*/ 	.word	0x00002330


	//   ....[7]....
        /*00b4*/ 	.word	0x00003ae0


	//   ....[8]....
        /*00b8*/ 	.word	0x00003cf0


	//   ....[9]....
        /*00bc*/ 	.word	0x00003d20


	//   ....[10]....
        /*00c0*/ 	.word	0x000044d0


	//   ....[11]....
        /*00c4*/ 	.word	0x00004710


	//----- nvinfo : EIATTR_VRC_CTA_INIT_COUNT
	.align		4
.L_43:
        /*00c8*/ 	.byte	0x02, 0x4a
        /*00ca*/ 	.byte	0x80
	.zero		1


	//----- nvinfo : EIATTR_SYSCALL_OFFSETS
	.align		4
        /*00cc*/ 	.byte	0x04, 0x46
        /*00ce*/ 	.short	(.L_45 - .L_44)


	//   ....[0]....
.L_44:
        /*00d0*/ 	.word	0x00005ea0


	//   ....[1]....
        /*00d4*/ 	.word	0x00005fe0


	//   ....[2]....
        /*00d8*/ 	.word	0x00006910


	//   ....[3]....
        /*00dc*/ 	.word	0x00007f40


	//----- nvinfo : EIATTR_MBARRIER_INSTR_OFFSETS
	.align		4
.L_45:
        /*00e0*/ 	.byte	0x04, 0x39
        /*00e2*/ 	.short	(.L_47 - .L_46)


	//   ....[0]....
.L_46:
        /*00e4*/ 	.word	0x000005e0
        /*00e8*/ 	.word	0x000000ff
        /*00ec*/ 	.word	0x00000000
        /*00f0*/ 	.short	0x0100
        /*00f2*/ 	.byte	0x05
	.zero		1


	//   ....[1]....
        /*00f4*/ 	.word	0x000005f0
        /*00f8*/ 	.word	0x000000ff
        /*00fc*/ 	.word	0x000000c0
        /*0100*/ 	.short	0x0100
        /*0102*/ 	.byte	0x05
	.zero		1


	//   ....[2]....
        /*0104*/ 	.word	0x00000600
        /*0108*/ 	.word	0x000000ff
        /*010c*/ 	.word	0x00000008
        /*0110*/ 	.short	0x0100
        /*0112*/ 	.byte	0x05
	.zero		1


	//   ....[3]....
        /*0114*/ 	.word	0x00000610
        /*0118*/ 	.word	0x000000ff
        /*011c*/ 	.word	0x000000c8
        /*0120*/ 	.short	0x0100
        /*0122*/ 	.byte	0x05
	.zero		1


	//   ....[4]....
        /*0124*/ 	.word	0x00000620
        /*0128*/ 	.word	0x000000ff
        /*012c*/ 	.word	0x00000010
        /*0130*/ 	.short	0x0100
        /*0132*/ 	.byte	0x05
	.zero		1


	//   ....[5]....
        /*0134*/ 	.word	0x00000630
        /*0138*/ 	.word	0x000000ff
        /*013c*/ 	.word	0x000000d0
        /*0140*/ 	.short	0x0100
        /*0142*/ 	.byte	0x05
	.zero		1


	//   ....[6]....
        /*0144*/ 	.word	0x00000640
        /*0148*/ 	.word	0x000000ff
        /*014c*/ 	.word	0x00000018
        /*0150*/ 	.short	0x0100
        /*0152*/ 	.byte	0x05
	.zero		1


	//   ....[7]....
        /*0154*/ 	.word	0x00000650
        /*0158*/ 	.word	0x000000ff
        /*015c*/ 	.word	0x000000d8
        /*0160*/ 	.short	0x0100
        /*0162*/ 	.byte	0x05
	.zero		1


	//   ....[8]....
        /*0164*/ 	.word	0x00000660
        /*0168*/ 	.word	0x000000ff
        /*016c*/ 	.word	0x00000020
        /*0170*/ 	.short	0x0100
        /*0172*/ 	.byte	0x05
	.zero		1


	//   ....[9]....
        /*0174*/ 	.word	0x00000670
        /*0178*/ 	.word	0x000000ff
        /*017c*/ 	.word	0x000000e0
        /*0180*/ 	.short	0x0100
        /*0182*/ 	.byte	0x05
	.zero		1


	//   ....[10]....
        /*0184*/ 	.word	0x00000680
        /*0188*/ 	.word	0x000000ff
        /*018c*/ 	.word	0x00000028
        /*0190*/ 	.short	0x0100
        /*0192*/ 	.byte	0x05
	.zero		1


	//   ....[11]....
        /*0194*/ 	.word	0x00000690
        /*0198*/ 	.word	0x000000ff
        /*019c*/ 	.word	0x000000e8
        /*01a0*/ 	.short	0x0100
        /*01a2*/ 	.byte	0x05
	.zero		1


	//   ....[12]....
        /*01a4*/ 	.word	0x000006a0
        /*01a8*/ 	.word	0x000000ff
        /*01ac*/ 	.word	0x00000030
        /*01b0*/ 	.short	0x0100
        /*01b2*/ 	.byte	0x05
	.zero		1


	//   ....[13]....
        /*01b4*/ 	.word	0x000006b0
        /*01b8*/ 	.word	0x000000ff
        /*01bc*/ 	.word	0x000000f0
        /*01c0*/ 	.short	0x0100
        /*01c2*/ 	.byte	0x05
	.zero		1


	//   ....[14]....
        /*01c4*/ 	.word	0x000006c0
        /*01c8*/ 	.word	0x000000ff
        /*01cc*/ 	.word	0x00000038
        /*01d0*/ 	.short	0x0100
        /*01d2*/ 	.byte	0x05
	.zero		1


	//   ....[15]....
        /*01d4*/ 	.word	0x000006d0
        /*01d8*/ 	.word	0x000000ff
        /*01dc*/ 	.word	0x000000f8
        /*01e0*/ 	.short	0x0100
        /*01e2*/ 	.byte	0x05
	.zero		1


	//   ....[16]....
        /*01e4*/ 	.word	0x000006e0
        /*01e8*/ 	.word	0x000000ff
        /*01ec*/ 	.word	0x00000040
        /*01f0*/ 	.short	0x0100
        /*01f2*/ 	.byte	0x05
	.zero		1


	//   ....[17]....
        /*01f4*/ 	.word	0x000006f0
        /*01f8*/ 	.word	0x000000ff
        /*01fc*/ 	.word	0x00000100
        /*0200*/ 	.short	0x0100
        /*0202*/ 	.byte	0x05
	.zero		1


	//   ....[18]....
        /*0204*/ 	.word	0x00000700
        /*0208*/ 	.word	0x000000ff
        /*020c*/ 	.word	0x00000048
        /*0210*/ 	.short	0x0100
        /*0212*/ 	.byte	0x05
	.zero		1


	//   ....[19]....
        /*0214*/ 	.word	0x00000710
        /*0218*/ 	.word	0x000000ff
        /*021c*/ 	.word	0x00000108
        /*0220*/ 	.short	0x0100
        /*0222*/ 	.byte	0x05
	.zero		1


	//   ....[20]....
        /*0224*/ 	.word	0x00000720
        /*0228*/ 	.word	0x000000ff
        /*022c*/ 	.word	0x00000050
        /*0230*/ 	.short	0x0100
        /*0232*/ 	.byte	0x05
	.zero		1


	//   ....[21]....
        /*0234*/ 	.word	0x00000730
        /*0238*/ 	.word	0x000000ff
        /*023c*/ 	.word	0x00000110
        /*0240*/ 	.short	0x0100
        /*0242*/ 	.byte	0x05
	.zero		1


	//   ....[22]....
        /*0244*/ 	.word	0x00000740
        /*0248*/ 	.word	0x000000ff
        /*024c*/ 	.word	0x00000058
        /*0250*/ 	.short	0x0100
        /*0252*/ 	.byte	0x05
	.zero		1


	//   ....[23]....
        /*0254*/ 	.word	0x00000750
        /*0258*/ 	.word	0x000000ff
        /*025c*/ 	.word	0x00000118
        /*0260*/ 	.short	0x0100
        /*0262*/ 	.byte	0x05
	.zero		1


	//   ....[24]....
        /*0264*/ 	.word	0x00000760
        /*0268*/ 	.word	0x000000ff
        /*026c*/ 	.word	0x00000060
        /*0270*/ 	.short	0x0100
        /*0272*/ 	.byte	0x05
	.zero		1


	//   ....[25]....
        /*0274*/ 	.word	0x00000770
        /*0278*/ 	.word	0x000000ff
        /*027c*/ 	.word	0x00000120
        /*0280*/ 	.short	0x0100
        /*0282*/ 	.byte	0x05
	.zero		1


	//   ....[26]....
        /*0284*/ 	.word	0x00000780
        /*0288*/ 	.word	0x000000ff
        /*028c*/ 	.word	0x00000068
        /*0290*/ 	.short	0x0100
        /*0292*/ 	.byte	0x05
	.zero		1


	//   ....[27]....
        /*0294*/ 	.word	0x00000790
        /*0298*/ 	.word	0x000000ff
        /*029c*/ 	.word	0x00000128
        /*02a0*/ 	.short	0x0100
        /*02a2*/ 	.byte	0x05
	.zero		1


	//   ....[28]....
        /*02a4*/ 	.word	0x000007a0
        /*02a8*/ 	.word	0x000000ff
        /*02ac*/ 	.word	0x00000070
        /*02b0*/ 	.short	0x0100
        /*02b2*/ 	.byte	0x05
	.zero		1


	//   ....[29]....
        /*02b4*/ 	.word	0x000007b0
        /*02b8*/ 	.word	0x000000ff
        /*02bc*/ 	.word	0x00000130
        /*02c0*/ 	.short	0x0100
        /*02c2*/ 	.byte	0x05
	.zero		1


	//   ....[30]....
        /*02c4*/ 	.word	0x000007c0
        /*02c8*/ 	.word	0x000000ff
        /*02cc*/ 	.word	0x00000078
        /*02d0*/ 	.short	0x0100
        /*02d2*/ 	.byte	0x05
	.zero		1


	//   ....[31]....
        /*02d4*/ 	.word	0x000007d0
        /*02d8*/ 	.word	0x000000ff
        /*02dc*/ 	.word	0x00000138
        /*02e0*/ 	.short	0x0100
        /*02e2*/ 	.byte	0x05
	.zero		1


	//   ....[32]....
        /*02e4*/ 	.word	0x000007e0
        /*02e8*/ 	.word	0x000000ff
        /*02ec*/ 	.word	0x00000080
        /*02f0*/ 	.short	0x0100
        /*02f2*/ 	.byte	0x05
	.zero		1


	//   ....[33]....
        /*02f4*/ 	.word	0x000007f0
        /*02f8*/ 	.word	0x000000ff
        /*02fc*/ 	.word	0x00000140
        /*0300*/ 	.short	0x0100
        /*0302*/ 	.byte	0x05
	.zero		1


	//   ....[34]....
        /*0304*/ 	.word	0x00000800
        /*0308*/ 	.word	0x000000ff
        /*030c*/ 	.word	0x00000088
        /*0310*/ 	.short	0x0100
        /*0312*/ 	.byte	0x05
	.zero		1


	//   ....[35]....
        /*0314*/ 	.word	0x00000810
        /*0318*/ 	.word	0x000000ff
        /*031c*/ 	.word	0x00000148
        /*0320*/ 	.short	0x0100
        /*0322*/ 	.byte	0x05
	.zero		1


	//   ....[36]....
        /*0324*/ 	.word	0x00000820
        /*0328*/ 	.word	0x000000ff
        /*032c*/ 	.word	0x00000090
        /*0330*/ 	.short	0x0100
        /*0332*/ 	.byte	0x05
	.zero		1


	//   ....[37]....
        /*0334*/ 	.word	0x00000830
        /*0338*/ 	.word	0x000000ff
        /*033c*/ 	.word	0x00000150
        /*0340*/ 	.short	0x0100
        /*0342*/ 	.byte	0x05
	.zero		1


	//   ....[38]....
        /*0344*/ 	.word	0x00000840
        /*0348*/ 	.word	0x000000ff
        /*034c*/ 	.word	0x00000098
        /*0350*/ 	.short	0x0100
        /*0352*/ 	.byte	0x05
	.zero		1


	//   ....[39]....
        /*0354*/ 	.word	0x00000850
        /*0358*/ 	.word	0x000000ff
        /*035c*/ 	.word	0x00000158
        /*0360*/ 	.short	0x0100
        /*0362*/ 	.byte	0x05
	.zero		1


	//   ....[40]....
        /*0364*/ 	.word	0x00000860
        /*0368*/ 	.word	0x000000ff
        /*036c*/ 	.word	0x000000a0
        /*0370*/ 	.short	0x0100
        /*0372*/ 	.byte	0x05
	.zero		1


	//   ....[41]....
        /*0374*/ 	.word	0x00000870
        /*0378*/ 	.word	0x000000ff
        /*037c*/ 	.word	0x00000160
        /*0380*/ 	.short	0x0100
        /*0382*/ 	.byte	0x05
	.zero		1


	//   ....[42]....
        /*0384*/ 	.word	0x00000880
        /*0388*/ 	.word	0x000000ff
        /*038c*/ 	.word	0x000000a8
        /*0390*/ 	.short	0x0100
        /*0392*/ 	.byte	0x05
	.zero		1


	//   ....[43]....
        /*0394*/ 	.word	0x00000890
        /*0398*/ 	.word	0x000000ff
        /*039c*/ 	.word	0x00000168
        /*03a0*/ 	.short	0x0100
        /*03a2*/ 	.byte	0x05
	.zero		1


	//   ....[44]....
        /*03a4*/ 	.word	0x000008a0
        /*03a8*/ 	.word	0x000000ff
        /*03ac*/ 	.word	0x000000b0
        /*03b0*/ 	.short	0x0100
        /*03b2*/ 	.byte	0x05
	.zero		1


	//   ....[45]....
        /*03b4*/ 	.word	0x000008b0
        /*03b8*/ 	.word	0x000000ff
        /*03bc*/ 	.word	0x00000170
        /*03c0*/ 	.short	0x0100
        /*03c2*/ 	.byte	0x05
	.zero		1


	//   ....[46]....
        /*03c4*/ 	.word	0x000008c0
        /*03c8*/ 	.word	0x000000ff
        /*03cc*/ 	.word	0x000000b8
        /*03d0*/ 	.short	0x0100
        /*03d2*/ 	.byte	0x05
	.zero		1


	//   ....[47]....
        /*03d4*/ 	.word	0x000008d0
        /*03d8*/ 	.word	0x000000ff
        /*03dc*/ 	.word	0x00000178
        /*03e0*/ 	.short	0x0100
        /*03e2*/ 	.byte	0x05
	.zero		1


	//   ....[48]....
        /*03e4*/ 	.word	0x00000a10
        /*03e8*/ 	.word	0x000000ff
        /*03ec*/ 	.word	0x00000180
        /*03f0*/ 	.short	0x0100
        /*03f2*/ 	.byte	0x07
	.zero		1


	//   ....[49]....
        /*03f4*/ 	.word	0x00000a20
        /*03f8*/ 	.word	0x000000ff
        /*03fc*/ 	.word	0x00000190
        /*0400*/ 	.short	0x0100
        /*0402*/ 	.byte	0x07
	.zero		1


	//   ....[50]....
        /*0404*/ 	.word	0x00000a30
        /*0408*/ 	.word	0x000000ff
        /*040c*/ 	.word	0x00000188
        /*0410*/ 	.short	0x0100
        /*0412*/ 	.byte	0x07
	.zero		1


	//   ....[51]....
        /*0414*/ 	.word	0x00000a40
        /*0418*/ 	.word	0x000000ff
        /*041c*/ 	.word	0x00000198
        /*0420*/ 	.short	0x0100
        /*0422*/ 	.byte	0x07
	.zero		1


	//   ....[52]....
        /*0424*/ 	.word	0x00000b30
        /*0428*/ 	.word	0x000000ff
        /*042c*/ 	.word	0x000001a0
        /*0430*/ 	.short	0x0100
        /*0432*/ 	.byte	0x05
	.zero		1


	//   ....[53]....
        /*0434*/ 	.word	0x00000b40
        /*0438*/ 	.word	0x000000ff
        /*043c*/ 	.word	0x000001a8
        /*0440*/ 	.short	0x0100
        /*0442*/ 	.byte	0x05
	.zero		1


	//   ....[54]....
        /*0444*/ 	.word	0x00000c80
        /*0448*/ 	.word	0x000000ff
        /*044c*/ 	.word	0x000001b0
        /*0450*/ 	.short	0x0100
        /*0452*/ 	.byte	0x05
	.zero		1


	//   ....[55]....
        /*0454*/ 	.word	0x00000c90
        /*0458*/ 	.word	0x000000ff
        /*045c*/ 	.word	0x000001b8
        /*0460*/ 	.short	0x0100
        /*0462*/ 	.byte	0x05
	.zero		1


	//   ....[56]....
        /*0464*/ 	.word	0x00000dc0
        /*0468*/ 	.word	0x000000ff
        /*046c*/ 	.word	0x000001c0
        /*0470*/ 	.short	0x0100
        /*0472*/ 	.byte	0x07
	.zero		1


	//   ....[57]....
        /*0474*/ 	.word	0x00000dd0
        /*0478*/ 	.word	0x000000ff
        /*047c*/ 	.word	0x000001d0
        /*0480*/ 	.short	0x0100
        /*0482*/ 	.byte	0x07
	.zero		1


	//   ....[58]....
        /*0484*/ 	.word	0x00000de0
        /*0488*/ 	.word	0x000000ff
        /*048c*/ 	.word	0x000001c8
        /*0490*/ 	.short	0x0100
        /*0492*/ 	.byte	0x07
	.zero		1


	//   ....[59]....
        /*0494*/ 	.word	0x00000df0
        /*0498*/ 	.word	0x000000ff
        /*049c*/ 	.word	0x000001d8
        /*04a0*/ 	.short	0x0100
        /*04a2*/ 	.byte	0x07
	.zero		1


	//   ....[60]....
        /*04a4*/ 	.word	0x00001730
        /*04a8*/ 	.word	0x000000ff
        /*04ac*/ 	.word	0x000000c0
        /*04b0*/ 	.short	0x010a
        /*04b2*/ 	.byte	0x04
	.zero		1


	//   ....[61]....
        /*04b4*/ 	.word	0x000019f0
        /*04b8*/ 	.word	0x000000ff
        /*04bc*/ 	.word	0x000000c0
        /*04c0*/ 	.short	0x010a
        /*04c2*/ 	.byte	0x09
	.zero		1


	//   ....[62]....
        /*04c4*/ 	.word	0x00001b60
        /*04c8*/ 	.word	0x000000ff
        /*04cc*/ 	.word	0x000000c0
        /*04d0*/ 	.short	0x010a
        /*04d2*/ 	.byte	0x08
	.zero		1


	//   ....[63]....
        /*04d4*/ 	.word	0x00001d10
        /*04d8*/ 	.word	0x000000ff
        /*04dc*/ 	.word	0x000001a8
        /*04e0*/ 	.short	0x0101
        /*04e2*/ 	.byte	0x16
	.zero		1


	//   ....[64]....
        /*04e4*/ 	.word	0x00001d40
        /*04e8*/ 	.word	0x000000ff
        /*04ec*/ 	.word	0x000000c0
        /*04f0*/ 	.short	0x010a
        /*04f2*/ 	.byte	0x04
	.zero		1


	//   ....[65]....
        /*04f4*/ 	.word	0x00001fe0
        /*04f8*/ 	.word	0x000000ff
        /*04fc*/ 	.word	0x000000c0
        /*0500*/ 	.short	0x010a
        /*0502*/ 	.byte	0x09
	.zero		1


	//   ....[66]....
        /*0504*/ 	.word	0x00002150
        /*0508*/ 	.word	0x000000ff
        /*050c*/ 	.word	0x000000c0
        /*0510*/ 	.short	0x010a
        /*0512*/ 	.byte	0x08
	.zero		1


	//   ....[67]....
        /*0514*/ 	.word	0x00002340
        /*0518*/ 	.word	0x000000ff
        /*051c*/ 	.word	0x000001b0
        /*0520*/ 	.short	0x010a
        /*0522*/ 	.byte	0x16
	.zero		1


	//   ....[68]....
        /*0524*/ 	.word	0x00002400
        /*0528*/ 	.word	0x000000ff
        /*052c*/ 	.word	0x00000000
        /*0530*/ 	.short	0x0101
        /*0532*/ 	.byte	0x04
	.zero		1


	//   ....[69]....
        /*0534*/ 	.word	0x00002900
        /*0538*/ 	.word	0x000000ff
        /*053c*/ 	.word	0x00000000
        /*0540*/ 	.short	0x010a
        /*0542*/ 	.byte	0x04
	.zero		1


	//   ....[70]....
        /*0544*/ 	.word	0x000029a0
        /*0548*/ 	.word	0x000000ff
        /*054c*/ 	.word	0x00000000
        /*0550*/ 	.short	0x010a
        /*0552*/ 	.byte	0x04
	.zero		1


	//   ....[71]....
        /*0554*/ 	.word	0x00002a40
        /*0558*/ 	.word	0x000000ff
        /*055c*/ 	.word	0x00000000
        /*0560*/ 	.short	0x010a
        /*0562*/ 	.byte	0x04
	.zero		1


	//   ....[72]....
        /*0564*/ 	.word	0x00002ae0
        /*0568*/ 	.word	0x000000ff
        /*056c*/ 	.word	0x00000000
        /*0570*/ 	.short	0x010a
        /*0572*/ 	.byte	0x04
	.zero		1


	//   ....[73]....
        /*0574*/ 	.word	0x00002b80
        /*0578*/ 	.word	0x000000ff
        /*057c*/ 	.word	0x00000000
        /*0580*/ 	.short	0x010a
        /*0582*/ 	.byte	0x04
	.zero		1


	//   ....[74]....
        /*0584*/ 	.word	0x00002c20
        /*0588*/ 	.word	0x000000ff
        /*058c*/ 	.word	0x00000000
        /*0590*/ 	.short	0x010a
        /*0592*/ 	.byte	0x04
	.zero		1


	//   ....[75]....
        /*0594*/ 	.word	0x00002cc0
        /*0598*/ 	.word	0x000000ff
        /*059c*/ 	.word	0x00000000
        /*05a0*/ 	.short	0x010a
        /*05a2*/ 	.byte	0x04
	.zero		1


	//   ....[76]....
        /*05a4*/ 	.word	0x00002d60
        /*05a8*/ 	.word	0x000000ff
        /*05ac*/ 	.word	0x00000000
        /*05b0*/ 	.short	0x010a
        /*05b2*/ 	.byte	0x04
	.zero		1


	//   ....[77]....
        /*05b4*/ 	.word	0x00002e00
        /*05b8*/ 	.word	0x000000ff
        /*05bc*/ 	.word	0x00000000
        /*05c0*/ 	.short	0x010a
        /*05c2*/ 	.byte	0x04
	.zero		1


	//   ....[78]....
        /*05c4*/ 	.word	0x00002ea0
        /*05c8*/ 	.word	0x000000ff
        /*05cc*/ 	.word	0x00000000
        /*05d0*/ 	.short	0x010a
        /*05d2*/ 	.byte	0x04
	.zero		1


	//   ....[79]....
        /*05d4*/ 	.word	0x00002f40
        /*05d8*/ 	.word	0x000000ff
        /*05dc*/ 	.word	0x00000000
        /*05e0*/ 	.short	0x010a
        /*05e2*/ 	.byte	0x04
	.zero		1


	//   ....[80]....
        /*05e4*/ 	.word	0x00002fe0
        /*05e8*/ 	.word	0x000000ff
        /*05ec*/ 	.word	0x00000000
        /*05f0*/ 	.short	0x010a
        /*05f2*/ 	.byte	0x04
	.zero		1


	//   ....[81]....
        /*05f4*/ 	.word	0x00003080
        /*05f8*/ 	.word	0x000000ff
        /*05fc*/ 	.word	0x00000000
        /*0600*/ 	.short	0x010a
        /*0602*/ 	.byte	0x04
	.zero		1


	//   ....[82]....
        /*0604*/ 	.word	0x00003120
        /*0608*/ 	.word	0x000000ff
        /*060c*/ 	.word	0x00000000
        /*0610*/ 	.short	0x010a
        /*0612*/ 	.byte	0x04
	.zero		1


	//   ....[83]....
        /*0614*/ 	.word	0x000031c0
        /*0618*/ 	.word	0x000000ff
        /*061c*/ 	.word	0x00000000
        /*0620*/ 	.short	0x010a
        /*0622*/ 	.byte	0x04
	.zero		1


	//   ....[84]....
        /*0624*/ 	.word	0x00003260
        /*0628*/ 	.word	0x000000ff
        /*062c*/ 	.word	0x00000000
        /*0630*/ 	.short	0x010a
        /*0632*/ 	.byte	0x04
	.zero		1


	//   ....[85]....
        /*0634*/ 	.word	0x00003300
        /*0638*/ 	.word	0x000000ff
        /*063c*/ 	.word	0x00000000
        /*0640*/ 	.short	0x010a
        /*0642*/ 	.byte	0x04
	.zero		1


	//   ....[86]....
        /*0644*/ 	.word	0x000033a0
        /*0648*/ 	.word	0x000000ff
        /*064c*/ 	.word	0x00000000
        /*0650*/ 	.short	0x010a
        /*0652*/ 	.byte	0x04
	.zero		1


	//   ....[87]....
        /*0654*/ 	.word	0x00003440
        /*0658*/ 	.word	0x000000ff
        /*065c*/ 	.word	0x00000000
        /*0660*/ 	.short	0x010a
        /*0662*/ 	.byte	0x04
	.zero		1


	//   ....[88]....
        /*0664*/ 	.word	0x000034e0
        /*0668*/ 	.word	0x000000ff
        /*066c*/ 	.word	0x00000000
        /*0670*/ 	.short	0x010a
        /*0672*/ 	.byte	0x04
	.zero		1


	//   ....[89]....
        /*0674*/ 	.word	0x00003580
        /*0678*/ 	.word	0x000000ff
        /*067c*/ 	.word	0x00000000
        /*0680*/ 	.short	0x010a
        /*0682*/ 	.byte	0x04
	.zero		1


	//   ....[90]....
        /*0684*/ 	.word	0x00003620
        /*0688*/ 	.word	0x000000ff
        /*068c*/ 	.word	0x00000000
        /*0690*/ 	.short	0x010a
        /*0692*/ 	.byte	0x04
	.zero		1


	//   ....[91]....
        /*0694*/ 	.word	0x000036c0
        /*0698*/ 	.word	0x000000ff
        /*069c*/ 	.word	0x00000000
        /*06a0*/ 	.short	0x010a
        /*06a2*/ 	.byte	0x04
	.zero		1


	//   ....[92]....
        /*06a4*/ 	.word	0x00003770
        /*06a8*/ 	.word	0x00000000
        /*06ac*/ 	.word	0x00000000
        /*06b0*/ 	.short	0x010a
        /*06b2*/ 	.byte	0xff
	.zero		1


	//   ....[93]....
        /*06b4*/ 	.word	0x000038a0
        /*06b8*/ 	.word	0x000000ff
        /*06bc*/ 	.word	0x000001b8
        /*06c0*/ 	.short	0x010a
        /*06c2*/ 	.byte	0x2d
	.zero		1


	//   ....[94]....
        /*06c4*/ 	.word	0x00003940
        /*06c8*/ 	.word	0x000000ff
        /*06cc*/ 	.word	0x000001b0
        /*06d0*/ 	.short	0x010a
        /*06d2*/ 	.byte	0x2d
	.zero		1


	//   ....[95]....
        /*06d4*/ 	.word	0x000039e0
        /*06d8*/ 	.word	0x000000ff
        /*06dc*/ 	.word	0x00000000
        /*06e0*/ 	.short	0x0101
        /*06e2*/ 	.byte	0x06
	.zero		1


	//   ....[96]....
        /*06e4*/ 	.word	0x00003a20
        /*06e8*/ 	.word	0x000000ff
        /*06ec*/ 	.word	0x000001b8
        /*06f0*/ 	.short	0x0106
        /*06f2*/ 	.byte	0x2d
	.zero		1


	//   ....[97]....
        /*06f4*/ 	.word	0x00003a60
        /*06f8*/ 	.word	0x00000000
        /*06fc*/ 	.word	0x000001b8
        /*0700*/ 	.short	0x010a
        /*0702*/ 	.byte	0xff
	.zero		1


	//   ....[98]....
        /*0704*/ 	.word	0x00003f50
        /*0708*/ 	.word	0x000000ff
        /*070c*/ 	.word	0x000001b0
        /*0710*/ 	.short	0x010a
        /*0712*/ 	.byte	0x06
	.zero		1


	//   ....[99]....
        /*0714*/ 	.word	0x00004000
        /*0718*/ 	.word	0x000000ff
        /*071c*/ 	.word	0x00000000
        /*0720*/ 	.short	0x0101
        /*0722*/ 	.byte	0x05
	.zero		1


	//   ....[100]....
        /*0724*/ 	.word	0x00004010
        /*0728*/ 	.word	0x000000ff
        /*072c*/ 	.word	0x000001d0
        /*0730*/ 	.short	0x010a
        /*0732*/ 	.byte	0x08
	.zero		1


	//   ....[101]....
        /*0734*/ 	.word	0x000040a0
        /*0738*/ 	.word	0x000000ff
        /*073c*/ 	.word	0x00000000
        /*0740*/ 	.short	0x010a
        /*0742*/ 	.byte	0x04
	.zero		1


	//   ....[102]....
        /*0744*/ 	.word	0x00004110
        /*0748*/ 	.word	0x000000ff
        /*074c*/ 	.word	0x00000000
        /*0750*/ 	.short	0x010a
        /*0752*/ 	.byte	0x07
	.zero		1


	//   ....[103]....
        /*0754*/ 	.word	0x00004250
        /*0758*/ 	.word	0x000000ff
        /*075c*/ 	.word	0x00000000
        /*0760*/ 	.short	0x010a
        /*0762*/ 	.byte	0x04
	.zero		1


	//   ....[104]....
        /*0764*/ 	.word	0x00004420
        /*0768*/ 	.word	0x000000ff
        /*076c*/ 	.word	0x00000000
        /*0770*/ 	.short	0x010a
        /*0772*/ 	.byte	0x05
	.zero		1


	//   ....[105]....
        /*0774*/ 	.word	0x000044b0
        /*0778*/ 	.word	0x000000ff
        /*077c*/ 	.word	0x00000000
        /*0780*/ 	.short	0x010a
        /*0782*/ 	.byte	0x07
	.zero		1


	//   ....[106]....
        /*0784*/ 	.word	0x00004990
        /*0788*/ 	.word	0x000000ff
        /*078c*/ 	.word	0x000001b0
        /*0790*/ 	.short	0x010a
        /*0792*/ 	.byte	0x16
	.zero		1


	//   ....[107]....
        /*0794*/ 	.word	0x00004a30
        /*0798*/ 	.word	0x000000ff
        /*079c*/ 	.word	0x00000000
        /*07a0*/ 	.short	0x0101
        /*07a2*/ 	.byte	0x0f
	.zero		1


	//   ....[108]....
        /*07a4*/ 	.word	0x00004d50
        /*07a8*/ 	.word	0x000000ff
        /*07ac*/ 	.word	0x000001a8
        /*07b0*/ 	.short	0x010a
        /*07b2*/ 	.byte	0x16
	.zero		1


	//   ....[109]....
        /*07b4*/ 	.word	0x00004f30
        /*07b8*/ 	.word	0x000000ff
        /*07bc*/ 	.word	0x00000190
        /*07c0*/ 	.short	0x010a
        /*07c2*/ 	.byte	0x16
	.zero		1


	//   ....[110]....
        /*07c4*/ 	.word	0x000051f0
        /*07c8*/ 	.word	0x000000ff
        /*07cc*/ 	.word	0x00000180
        /*07d0*/ 	.short	0x010b
        /*07d2*/ 	.byte	0x16
	.zero		1


	//   ....[111]....
        /*07d4*/ 	.word	0x00005260
        /*07d8*/ 	.word	0x000000ff
        /*07dc*/ 	.word	0x00000000
        /*07e0*/ 	.short	0x0101
        /*07e2*/ 	.byte	0x2d
	.zero		1


	//   ....[112]....
        /*07e4*/ 	.word	0x00005290
        /*07e8*/ 	.word	0x000000ff
        /*07ec*/ 	.word	0x00000198
        /*07f0*/ 	.short	0x010a
        /*07f2*/ 	.byte	0x16
	.zero		1


	//   ....[113]....
        /*07f4*/ 	.word	0x00005470
        /*07f8*/ 	.word	0x000000ff
        /*07fc*/ 	.word	0x00000188
        /*0800*/ 	.short	0x010b
        /*0802*/ 	.byte	0x16
	.zero		1


	//   ....[114]....
        /*0804*/ 	.word	0x00005490
        /*0808*/ 	.word	0x000000ff
        /*080c*/ 	.word	0x00000000
        /*0810*/ 	.short	0x0101
        /*0812*/ 	.byte	0x17
	.zero		1


	//   ....[115]....
        /*0814*/ 	.word	0x000054c0
        /*0818*/ 	.word	0x000000ff
        /*081c*/ 	.word	0x00000190
        /*0820*/ 	.short	0x010a
        /*0822*/ 	.byte	0x16
	.zero		1


	//   ....[116]....
        /*0824*/ 	.word	0x00005500
        /*0828*/ 	.word	0x00000000
        /*082c*/ 	.word	0x00000198
        /*0830*/ 	.short	0x010a
        /*0832*/ 	.byte	0xff
	.zero		1


	//   ....[117]....
        /*0834*/ 	.word	0x00005870
        /*0838*/ 	.word	0x000000ff
        /*083c*/ 	.word	0x000001b0
        /*0840*/ 	.short	0x010a
        /*0842*/ 	.byte	0x33
	.zero		1


	//   ....[118]....
        /*0844*/ 	.word	0x00005990
        /*0848*/ 	.word	0x000000ff
        /*084c*/ 	.word	0x00000000
        /*0850*/ 	.short	0x0101
        /*0852*/ 	.byte	0x04
	.zero		1


	//   ....[119]....
        /*0854*/ 	.word	0x00006440
        /*0858*/ 	.word	0x00000000
        /*085c*/ 	.word	0x00000180
        /*0860*/ 	.short	0x010a
        /*0862*/ 	.byte	0xff
	.zero		1


	//   ....[120]....
        /*0864*/ 	.word	0x000064d0
        /*0868*/ 	.word	0x000000ce
        /*086c*/ 	.word	0x000001c0
        /*0870*/ 	.short	0x010a
        /*0872*/ 	.byte	0xff
	.zero		1


	//   ....[121]....
        /*0874*/ 	.word	0x00006630
        /*0878*/ 	.word	0x00000000
        /*087c*/ 	.word	0x00000180
        /*0880*/ 	.short	0x010a
        /*0882*/ 	.byte	0xff
	.zero		1


	//   ....[122]....
        /*0884*/ 	.word	0x00006780
        /*0888*/ 	.word	0x00000002
        /*088c*/ 	.word	0x00000000
        /*0890*/ 	.short	0x0101
        /*0892*/ 	.byte	0xff
	.zero		1


	//   ....[123]....
        /*0894*/ 	.word	0x000067e0
        /*0898*/ 	.word	0x000000ce
        /*089c*/ 	.word	0x000001c0
        /*08a0*/ 	.short	0x010a
        /*08a2*/ 	.byte	0xff
	.zero		1


	//   ....[124]....
        /*08a4*/ 	.word	0x00007bb0
        /*08a8*/ 	.word	0x000000d1
        /*08ac*/ 	.word	0x00000180
        /*08b0*/ 	.short	0x010a
        /*08b2*/ 	.byte	0xff
	.zero		1


	//   ....[125]....
        /*08b4*/ 	.word	0x00007c90
        /*08b8*/ 	.word	0x000000d1
        /*08bc*/ 	.word	0x00000180
        /*08c0*/ 	.short	0x010a
        /*08c2*/ 	.byte	0xff
	.zero		1


	//   ....[126]....
        /*08c4*/ 	.word	0x00007dc0
        /*08c8*/ 	.word	0x00000000
        /*08cc*/ 	.word	0x00000000
        /*08d0*/ 	.short	0x0101
        /*08d2*/ 	.byte	0xff
	.zero		1


	//   ....[127]....
        /*08d4*/ 	.word	0x000082d0
        /*08d8*/ 	.word	0x000000ff
        /*08dc*/ 	.word	0x00000000
        /*08e0*/ 	.short	0x0101
        /*08e2*/ 	.byte	0x05
	.zero		1


	//   ....[128]....
        /*08e4*/ 	.word	0x00009240
        /*08e8*/ 	.word	0x00000002
        /*08ec*/ 	.word	0x000000c0
        /*08f0*/ 	.short	0x010a
        /*08f2*/ 	.byte	0xff
	.zero		1


	//   ....[129]....
        /*08f4*/ 	.word	0x000092a0
        /*08f8*/ 	.word	0x00000002
        /*08fc*/ 	.word	0x000000c0
        /*0900*/ 	.short	0x010a
        /*0902*/ 	.byte	0xff
	.zero		1


	//   ....[130]....
        /*0904*/ 	.word	0x00009300
        /*0908*/ 	.word	0x00000002
        /*090c*/ 	.word	0x000001b0
        /*0910*/ 	.short	0x010a
        /*0912*/ 	.byte	0xff
	.zero		1


	//   ....[131]....
        /*0914*/ 	.word	0x00009360
        /*0918*/ 	.word	0x00000000
        /*091c*/ 	.word	0x00000000
        /*0920*/ 	.short	0x010a
        /*0922*/ 	.byte	0xff
	.zero		1


	//   ....[132]....
        /*0924*/ 	.word	0x000093c0
        /*0928*/ 	.word	0x00000000
        /*092c*/ 	.word	0x00000000
        /*0930*/ 	.short	0x010a
        /*0932*/ 	.byte	0xff
	.zero		1


	//   ....[133]....
        /*0934*/ 	.word	0x00009420
        /*0938*/ 	.word	0x00000000
        /*093c*/ 	.word	0x00000000
        /*0940*/ 	.short	0x010a
        /*0942*/ 	.byte	0xff
	.zero		1


	//   ....[134]....
        /*0944*/ 	.word	0x00009480
        /*0948*/ 	.word	0x00000000
        /*094c*/ 	.word	0x00000000
        /*0950*/ 	.short	0x010a
        /*0952*/ 	.byte	0xff
	.zero		1


	//   ....[135]....
        /*0954*/ 	.word	0x000094e0
        /*0958*/ 	.word	0x00000000
        /*095c*/ 	.word	0x00000000
        /*0960*/ 	.short	0x010a
        /*0962*/ 	.byte	0xff
	.zero		1


	//   ....[136]....
        /*0964*/ 	.word	0x00009540
        /*0968*/ 	.word	0x00000000
        /*096c*/ 	.word	0x00000000
        /*0970*/ 	.short	0x010a
        /*0972*/ 	.byte	0xff
	.zero		1


	//   ....[137]....
        /*0974*/ 	.word	0x000095a0
        /*0978*/ 	.word	0x00000000
        /*097c*/ 	.word	0x00000000
        /*0980*/ 	.short	0x010a
        /*0982*/ 	.byte	0xff
	.zero		1


	//   ....[138]....
        /*0984*/ 	.word	0x00009600
        /*0988*/ 	.word	0x00000000
        /*098c*/ 	.word	0x00000000
        /*0990*/ 	.short	0x010a
        /*0992*/ 	.byte	0xff
	.zero		1


	//   ....[139]....
        /*0994*/ 	.word	0x00009660
        /*0998*/ 	.word	0x00000000
        /*099c*/ 	.word	0x00000000
        /*09a0*/ 	.short	0x010a
        /*09a2*/ 	.byte	0xff
	.zero		1


	//   ....[140]....
        /*09a4*/ 	.word	0x000096c0
        /*09a8*/ 	.word	0x00000000
        /*09ac*/ 	.word	0x00000000
        /*09b0*/ 	.short	0x010a
        /*09b2*/ 	.byte	0xff
	.zero		1


	//   ....[141]....
        /*09b4*/ 	.word	0x00009720
        /*09b8*/ 	.word	0x00000000
        /*09bc*/ 	.word	0x00000000
        /*09c0*/ 	.short	0x010a
        /*09c2*/ 	.byte	0xff
	.zero		1


	//   ....[142]....
        /*09c4*/ 	.word	0x00009780
        /*09c8*/ 	.word	0x00000000
        /*09cc*/ 	.word	0x00000000
        /*09d0*/ 	.short	0x010a
        /*09d2*/ 	.byte	0xff
	.zero		1


	//   ....[143]....
        /*09d4*/ 	.word	0x000097e0
        /*09d8*/ 	.word	0x00000000
        /*09dc*/ 	.word	0x00000000
        /*09e0*/ 	.short	0x010a
        /*09e2*/ 	.byte	0xff
	.zero		1


	//   ....[144]....
        /*09e4*/ 	.word	0x00009840
        /*09e8*/ 	.word	0x00000000
        /*09ec*/ 	.word	0x00000000
        /*09f0*/ 	.short	0x010a
        /*09f2*/ 	.byte	0xff
	.zero		1


	//   ....[145]....
        /*09f4*/ 	.word	0x000098a0
        /*09f8*/ 	.word	0x00000000
        /*09fc*/ 	.word	0x00000000
        /*0a00*/ 	.short	0x010a
        /*0a02*/ 	.byte	0xff
	.zero		1


	//   ....[146]....
        /*0a04*/ 	.word	0x00009900
        /*0a08*/ 	.word	0x00000000
        /*0a0c*/ 	.word	0x00000000
        /*0a10*/ 	.short	0x010a
        /*0a12*/ 	.byte	0xff
	.zero		1


	//   ....[147]....
        /*0a14*/ 	.word	0x00009960
        /*0a18*/ 	.word	0x00000000
        /*0a1c*/ 	.word	0x00000000
        /*0a20*/ 	.short	0x010a
        /*0a22*/ 	.byte	0xff
	.zero		1


	//   ....[148]....
        /*0a24*/ 	.word	0x000099c0
        /*0a28*/ 	.word	0x00000000
        /*0a2c*/ 	.word	0x00000000
        /*0a30*/ 	.short	0x010a
        /*0a32*/ 	.byte	0xff
	.zero		1


	//   ....[149]....
        /*0a34*/ 	.word	0x00009a20
        /*0a38*/ 	.word	0x00000000
        /*0a3c*/ 	.word	0x00000000
        /*0a40*/ 	.short	0x010a
        /*0a42*/ 	.byte	0xff
	.zero		1


	//   ....[150]....
        /*0a44*/ 	.word	0x00009a80
        /*0a48*/ 	.word	0x00000000
        /*0a4c*/ 	.word	0x00000000
        /*0a50*/ 	.short	0x010a
        /*0a52*/ 	.byte	0xff
	.zero		1


	//   ....[151]....
        /*0a54*/ 	.word	0x00009ae0
        /*0a58*/ 	.word	0x00000000
        /*0a5c*/ 	.word	0x00000000
        /*0a60*/ 	.short	0x010a
        /*0a62*/ 	.byte	0xff
	.zero		1


	//   ....[152]....
        /*0a64*/ 	.word	0x00009b40
        /*0a68*/ 	.word	0x00000000
        /*0a6c*/ 	.word	0x00000000
        /*0a70*/ 	.short	0x010a
        /*0a72*/ 	.byte	0xff
	.zero		1


	//   ....[153]....
        /*0a74*/ 	.word	0x00009ba0
        /*0a78*/ 	.word	0x00000000
        /*0a7c*/ 	.word	0x00000000
        /*0a80*/ 	.short	0x010a
        /*0a82*/ 	.byte	0xff
	.zero		1


	//   ....[154]....
        /*0a84*/ 	.word	0x00009c00
        /*0a88*/ 	.word	0x00000004
        /*0a8c*/ 	.word	0x000001b8
        /*0a90*/ 	.short	0x010a
        /*0a92*/ 	.byte	0xff
	.zero		1


	//   ....[155]....
        /*0a94*/ 	.word	0x00009c60
        /*0a98*/ 	.word	0x00000004
        /*0a9c*/ 	.word	0x000001b0
        /*0aa0*/ 	.short	0x010a
        /*0aa2*/ 	.byte	0xff
	.zero		1


	//   ....[156]....
        /*0aa4*/ 	.word	0x00009cc0
        /*0aa8*/ 	.word	0x00000000
        /*0aac*/ 	.word	0x000001b0
        /*0ab0*/ 	.short	0x010a
        /*0ab2*/ 	.byte	0xff
	.zero		1


	//   ....[157]....
        /*0ab4*/ 	.word	0x00009d20
        /*0ab8*/ 	.word	0x00000005
        /*0abc*/ 	.word	0x000001d0
        /*0ac0*/ 	.short	0x010a
        /*0ac2*/ 	.byte	0xff
	.zero		1


	//   ....[158]....
        /*0ac4*/ 	.word	0x00009d80
        /*0ac8*/ 	.word	0x00000000
        /*0acc*/ 	.word	0x00000000
        /*0ad0*/ 	.short	0x010a
        /*0ad2*/ 	.byte	0xff
	.zero		1


	//   ....[159]....
        /*0ad4*/ 	.word	0x00009de0
        /*0ad8*/ 	.word	0x00000000
        /*0adc*/ 	.word	0x00000000
        /*0ae0*/ 	.short	0x010a
        /*0ae2*/ 	.byte	0xff
	.zero		1


	//   ....[160]....
        /*0ae4*/ 	.word	0x00009e40
        /*0ae8*/ 	.word	0x00000000
        /*0aec*/ 	.word	0x00000000
        /*0af0*/ 	.short	0x010a
        /*0af2*/ 	.byte	0xff
	.zero		1


	//   ....[161]....
        /*0af4*/ 	.word	0x00009ea0
        /*0af8*/ 	.word	0x00000000
        /*0afc*/ 	.word	0x000001b0
        /*0b00*/ 	.short	0x010a
        /*0b02*/ 	.byte	0xff
	.zero		1


	//   ....[162]....
        /*0b04*/ 	.word	0x00009f00
        /*0b08*/ 	.word	0x00000000
        /*0b0c*/ 	.word	0x000001a8
        /*0b10*/ 	.short	0x010a
        /*0b12*/ 	.byte	0xff
	.zero		1


	//   ....[163]....
        /*0b14*/ 	.word	0x00009f60
        /*0b18*/ 	.word	0x00000003
        /*0b1c*/ 	.word	0x00000190
        /*0b20*/ 	.short	0x010a
        /*0b22*/ 	.byte	0xff
	.zero		1


	//   ....[164]....
        /*0b24*/ 	.word	0x00009fc0
        /*0b28*/ 	.word	0x00000003
        /*0b2c*/ 	.word	0x00000198
        /*0b30*/ 	.short	0x010a
        /*0b32*/ 	.byte	0xff
	.zero		1


	//   ....[165]....
        /*0b34*/ 	.word	0x0000a020
        /*0b38*/ 	.word	0x00000000
        /*0b3c*/ 	.word	0x00000190
        /*0b40*/ 	.short	0x010a
        /*0b42*/ 	.byte	0xff
	.zero		1


	//   ....[166]....
        /*0b44*/ 	.word	0x0000a080
        /*0b48*/ 	.word	0x00000000
        /*0b4c*/ 	.word	0x000001b0
        /*0b50*/ 	.short	0x010a
        /*0b52*/ 	.byte	0xff
	.zero		1


	//   ....[167]....
        /*0b54*/ 	.word	0x0000a0d0
        /*0b58*/ 	.word	0x00000000
        /*0b5c*/ 	.word	0x00000180
        /*0b60*/ 	.short	0x010a
        /*0b62*/ 	.byte	0xff
	.zero		1


	//   ....[168]....
        /*0b64*/ 	.word	0x0000a120
        /*0b68*/ 	.word	0x000000ce
        /*0b6c*/ 	.word	0x000001c0
        /*0b70*/ 	.short	0x010a
        /*0b72*/ 	.byte	0xff
	.zero		1


	//   ....[169]....
        /*0b74*/ 	.word	0x0000a170
        /*0b78*/ 	.word	0x000000d1
        /*0b7c*/ 	.word	0x00000180
        /*0b80*/ 	.short	0x010a
        /*0b82*/ 	.byte	0xff
	.zero		1


	//----- nvinfo : EIATTR_NUM_MBARRIERS
	.align		4
.L_47:
        /*0b84*/ 	.byte	0x03, 0x38
        /*0b86*/ 	.short	0x003c


	//----- nvinfo : EIATTR_EXIT_INSTR_OFFSETS
	.align		4
        /*0b88*/ 	.byte	0x04, 0x1c
        /*0b8a*/ 	.short	(.L_49 - .L_48)


	//   ....[0]....
.L_48:
        /*0b8c*/ 	.word	0x000037a0


	//   ....[1]....
        /*0b90*/ 	.word	0x00003a30


	//   ....[2]....
        /*0b94*/ 	.word	0x00003a90


	//   ....[3]....
        /*0b98*/ 	.word	0x00004720


	//   ....[4]....
        /*0b9c*/ 	.word	0x00005530


	//   ....[5]....
        /*0ba0*/ 	.word	0x00005570


	//   ....[6]....
        /*0ba4*/ 	.word	0x00009220


	//----- nvinfo : EIATTR_MAX_THREADS
	.align		4
.L_49:
        /*0ba8*/ 	.byte	0x04, 0x05
        /*0baa*/ 	.short	(.L_51 - .L_50)
.L_50:
        /*0bac*/ 	.word	0x00000100
        /*0bb0*/ 	.word	0x00000001
        /*0bb4*/ 	.word	0x00000001


	//----- nvinfo : EIATTR_CRS_STACK_SIZE
	.align		4
.L_51:
        /*0bb8*/ 	.byte	0x04, 0x1e
        /*0bba*/ 	.short	(.L_53 - .L_52)
.L_52:
        /*0bbc*/ 	.word	0x00000000


	//----- nvinfo : EIATTR_CBANK_PARAM_SIZE
	.align		4
.L_53:
        /*0bc0*/ 	.byte	0x03, 0x19
        /*0bc2*/ 	.short	0x0800


	//----- nvinfo : EIATTR_PARAM_CBANK
	.align		4
        /*0bc4*/ 	.byte	0x04, 0x0a
        /*0bc6*/ 	.short	(.L_55 - .L_54)
	.align		4
.L_54:
        /*0bc8*/ 	.word	index@(.nv.constant0._ZN7cutlass13device_kernelINS_4conv6kernel13ConvUniversalINS1_16ConvProblemShapeILNS1_8OperatorE0ELi2EEENS1_10collective14CollectiveConvINS1_47MainloopSm100TmaUmmaWarpSpecializedImplicitGemmILS5_0ELi24ELi2ELi1ELi2EN4cute5tupleIJNSA_1CILi1EEESD_SD_EEEEENSB_IJNSC_ILi128EEESG_NSB_IJNSC_ILi32EEEEEEEEENS_12float_e4m3_tESK_NSA_8TiledMMAINSA_8MMA_AtomIJNSA_10MMA_TraitsINSA_19SM100_MMA_F8F6F4_SSEJSK_SK_fSG_SG_NSA_17integral_constantINSA_4UMMA5MajorELSR_0EEESS_NSP_INSQ_7ScaleInELST_0EEESU_EEEEEENSA_6LayoutISE_NSB_IJNSC_ILi0EEESY_SY_EEEEENSB_IJNSA_10UnderscoreES11_S11_EEEEENS7_6detail27Sm100ImplicitGemmTileTraitsINSA_20SM90_TMA_LOAD_IM2COLENSA_14ComposedLayoutINSA_7SwizzleILi1ELi4ELi3EEENSA_18smem_ptr_flag_bitsILi8EEENSX_INSB_IJNSC_ILi8EEESH_EEENSB_IJSH_SD_EEEEEEEvEENS15_INSA_13SM90_TMA_LOADES1G_vEEEENS_8epilogue10collective18CollectiveEpilogueINS1L_23Sm100TmaWarpSpecializedILi2ELi2ELi64ELb0ELb0EEEJSJ_NSB_IJNSX_ISG_SD_EENSX_INSC_ILi64EEESD_EEEEESK_NSB_IJNSB_IJlllEEESD_SY_EEESK_S1V_NS1L_6fusion15FusionCallbacksIS1P_NS1W_17LinearCombinationISK_fSK_fLNS_15FloatRoundStyleE2EEESJ_S1T_JEEENSA_5SM1004TMEM4LOAD26SM100_TMEM_LOAD_32dp32b64xES16_NS17_INS18_ILi2ELi4ELi3EEES1B_NSX_INSB_IJS1C_S1R_EEENSB_IJS1R_SD_EEEEEEENSA_39AutoVectorizingCopyWithAssumedAlignmentILi128EEENSA_21SM90_TMA_STORE_IM2COLES2A_S2C_S2C_EEEvvEEEEvNT_6ParamsE)
        /*0bcc*/ 	.short	0x0380
        /*0bce*/ 	.short	0x0800


	//----- nvinfo : EIATTR_SW_WAR
	.align		4
.L_55:
        /*0bd0*/ 	.byte	0x04, 0x36
        /*0bd2*/ 	.short	(.L_57 - .L_56)
.L_56:
        /*0bd4*/ 	.word	0x00000008
.L_57:


//--------------------- .nv.callgraph             --------------------------
	.section	.nv.callgraph,"",@"SHT_CUDA_CALLGRAPH"
	.align	4
	.sectionentsize	8
	.align		4
        /*0000*/ 	.word	0x00000000
	.align		4
        /*0004*/ 	.word	0xffffffff
	.align		4
        /*0008*/ 	.word	index@(_ZN7cutlass13device_kernelINS_4conv6kernel13ConvUniversalINS1_16ConvProblemShapeILNS1_8OperatorE0ELi2EEENS1_10collective14CollectiveConvINS1_47MainloopSm100TmaUmmaWarpSpecializedImplicitGemmILS5_0ELi24ELi2ELi1ELi2EN4cute5tupleIJNSA_1CILi1EEESD_SD_EEEEENSB_IJNSC_ILi128EEESG_NSB_IJNSC_ILi32EEEEEEEEENS_12float_e4m3_tESK_NSA_8TiledMMAINSA_8MMA_AtomIJNSA_10MMA_TraitsINSA_19SM100_MMA_F8F6F4_SSEJSK_SK_fSG_SG_NSA_17integral_constantINSA_4UMMA5MajorELSR_0EEESS_NSP_INSQ_7ScaleInELST_0EEESU_EEEEEENSA_6LayoutISE_NSB_IJNSC_ILi0EEESY_SY_EEEEENSB_IJNSA_10UnderscoreES11_S11_EEEEENS7_6detail27Sm100ImplicitGemmTileTraitsINSA_20SM90_TMA_LOAD_IM2COLENSA_14ComposedLayoutINSA_7SwizzleILi1ELi4ELi3EEENSA_18smem_ptr_flag_bitsILi8EEENSX_INSB_IJNSC_ILi8EEESH_EEENSB_IJSH_SD_EEEEEEEvEENS15_INSA_13SM90_TMA_LOADES1G_vEEEENS_8epilogue10collective18CollectiveEpilogueINS1L_23Sm100TmaWarpSpecializedILi2ELi2ELi64ELb0ELb0EEEJSJ_NSB_IJNSX_ISG_SD_EENSX_INSC_ILi64EEESD_EEEEESK_NSB_IJNSB_IJlllEEESD_SY_EEESK_S1V_NS1L_6fusion15FusionCallbacksIS1P_NS1W_17LinearCombinationISK_fSK_fLNS_15FloatRoundStyleE2EEESJ_S1T_JEEENSA_5SM1004TMEM4LOAD26SM100_TMEM_LOAD_32dp32b64xES16_NS17_INS18_ILi2ELi4ELi3EEES1B_NSX_INSB_IJS1C_S1R_EEENSB_IJS1R_SD_EEEEEEENSA_39AutoVectorizingCopyWithAssumedAlignmentILi128EEENSA_21SM90_TMA_STORE_IM2COLES2A_S2C_S2C_EEEvvEEEEvNT_6ParamsE)
	.align		4
        /*000c*/ 	.word	index@(__assertfail)
	.align		4
        /*0010*/ 	.word	0x00000000
	.align		4
        /*0014*/ 	.word	0xfffffffe
	.align		4
        /*0018*/ 	.word	0x00000000
	.align		4
        /*001c*/ 	.word	0xfffffffd
	.align		4
        /*0020*/ 	.word	0x00000000
	.align		4
        /*0024*/ 	.word	0xfffffffc


//--------------------- .nv.constant4             --------------------------
	.section	.nv.constant4,"a",@progbits
	.align	8
	.align		8
.nv.constant4:
        /*0000*/ 	.dword	__assertfail
	.align		8
        /*0008*/ 	.dword	__unnamed_1
	.align		8
        /*0010*/ 	.dword	__unnamed_2
	.align		8
        /*0018*/ 	.dword	_ZN39_INTERNAL_f4d65ea1_4_k_cu_949b6379_31544cuda3std3__45__cpo5beginE
	.align		8
        /*0020*/ 	.dword	_ZN39_INTERNAL_f4d65ea1_4_k_cu_949b6379_31544cuda3std3__45__cpo3endE
	.align		8
        /*0028*/ 	.dword	_ZN39_INTERNAL_f4d65ea1_4_k_cu_949b6379_31544cuda3std3__45__cpo6cbeginE
	.align		8
        /*0030*/ 	.dword	_ZN39_INTERNAL_f4d65ea1_4_k_cu_949b6379_31544cuda3std3__45__cpo4cendE
	.align		8
        /*0038*/ 	.dword	_ZN39_INTERNAL_f4d65ea1_4_k_cu_949b6379_31544cuda3std3__441_GLOBAL__N__f4d65ea1_4_k_cu_949b6379_31546ignoreE
	.align		8
        /*0040*/ 	.dword	_ZN39_INTERNAL_f4d65ea1_4_k_cu_949b6379_31544cuda3std3__419piecewise_constructE
	.align		8
        /*0048*/ 	.dword	_ZN39_INTERNAL_f4d65ea1_4_k_cu_949b6379_31544cuda3std3__48in_placeE
	.align		8
        /*0050*/ 	.dword	_ZN39_INTERNAL_f4d65ea1_4_k_cu_949b6379_31544cuda3std6ranges3__45__cpo4swapE
	.align		8
        /*0058*/ 	.dword	_ZN39_INTERNAL_f4d65ea1_4_k_cu_949b6379_31544cuda3std6ranges3__45__cpo9iter_moveE
	.align		8
        /*0060*/ 	.dword	_ZN39_INTERNAL_f4d65ea1_4_k_cu_949b6379_31544cute7productE
	.align		8
        /*0068*/ 	.dword	_ZN39_INTERNAL_f4d65ea1_4_k_cu_949b6379_31544cute1_E
	.align		8
        /*0070*/ 	.dword	$str$27
	.align		8
        /*0078*/ 	.dword	$str$28
	.align		8
        /*0080*/ 	.dword	$str$29
	.align		8
        /*0088*/ 	.dword	$str$30


//--------------------- .text._ZN7cutlass13device_kernelINS_4conv6kernel13ConvUniversalINS1_16ConvProblemShapeILNS1_8OperatorE0ELi2EEENS1_10collective14CollectiveConvINS1_47MainloopSm100TmaUmmaWarpSpecializedImplicitGemmILS5_0ELi24ELi2ELi1ELi2EN4cute5tupleIJNSA_1CILi1EEESD_SD_EEEEENSB_IJNSC_ILi128EEESG_NSB_IJNSC_ILi32EEEEEEEEENS_12float_e4m3_tESK_NSA_8TiledMMAINSA_8MMA_AtomIJNSA_10MMA_TraitsINSA_19SM100_MMA_F8F6F4_SSEJSK_SK_fSG_SG_NSA_17integral_constantINSA_4UMMA5MajorELSR_0EEESS_NSP_INSQ_7ScaleInELST_0EEESU_EEEEEENSA_6LayoutISE_NSB_IJNSC_ILi0EEESY_SY_EEEEENSB_IJNSA_10UnderscoreES11_S11_EEEEENS7_6detail27Sm100ImplicitGemmTileTraitsINSA_20SM90_TMA_LOAD_IM2COLENSA_14ComposedLayoutINSA_7SwizzleILi1ELi4ELi3EEENSA_18smem_ptr_flag_bitsILi8EEENSX_INSB_IJNSC_ILi8EEESH_EEENSB_IJSH_SD_EEEEEEEvEENS15_INSA_13SM90_TMA_LOADES1G_vEEEENS_8epilogue10collective18CollectiveEpilogueINS1L_23Sm100TmaWarpSpecializedILi2ELi2ELi64ELb0ELb0EEEJSJ_NSB_IJNSX_ISG_SD_EENSX_INSC_ILi64EEESD_EEEEESK_NSB_IJNSB_IJlllEEESD_SY_EEESK_S1V_NS1L_6fusion15FusionCallbacksIS1P_NS1W_17LinearCombinationISK_fSK_fLNS_15FloatRoundStyleE2EEESJ_S1T_JEEENSA_5SM1004TMEM4LOAD26SM100_TMEM_LOAD_32dp32b64xES16_NS17_INS18_ILi2ELi4ELi3EEES1B_NSX_INSB_IJS1C_S1R_EEENSB_IJS1R_SD_EEEEEEENSA_39AutoVectorizingCopyWithAssumedAlignmentILi128EEENSA_21SM90_TMA_STORE_IM2COLES2A_S2C_S2C_EEEvvEEEEvNT_6ParamsE --------------------------
	.section	.text._ZN7cutlass13device_kernelINS_4conv6kernel13ConvUniversalINS1_16ConvProblemShapeILNS1_8OperatorE0ELi2EEENS1_10collective14CollectiveConvINS1_47MainloopSm100TmaUmmaWarpSpecializedImplicitGemmILS5_0ELi24ELi2ELi1ELi2EN4cute5tupleIJNSA_1CILi1EEESD_SD_EEEEENSB_IJNSC_ILi128EEESG_NSB_IJNSC_ILi32EEEEEEEEENS_12float_e4m3_tESK_NSA_8TiledMMAINSA_8MMA_AtomIJNSA_10MMA_TraitsINSA_19SM100_MMA_F8F6F4_SSEJSK_SK_fSG_SG_NSA_17integral_constantINSA_4UMMA5MajorELSR_0EEESS_NSP_INSQ_7ScaleInELST_0EEESU_EEEEEENSA_6LayoutISE_NSB_IJNSC_ILi0EEESY_SY_EEEEENSB_IJNSA_10UnderscoreES11_S11_EEEEENS7_6detail27Sm100ImplicitGemmTileTraitsINSA_20SM90_TMA_LOAD_IM2COLENSA_14ComposedLayoutINSA_7SwizzleILi1ELi4ELi3EEENSA_18smem_ptr_flag_bitsILi8EEENSX_INSB_IJNSC_ILi8EEESH_EEENSB_IJSH_SD_EEEEEEEvEENS15_INSA_13SM90_TMA_LOADES1G_vEEEENS_8epilogue10collective18CollectiveEpilogueINS1L_23Sm100TmaWarpSpecializedILi2ELi2ELi64ELb0ELb0EEEJSJ_NSB_IJNSX_ISG_SD_EENSX_INSC_ILi64EEESD_EEEEESK_NSB_IJNSB_IJlllEEESD_SY_EEESK_S1V_NS1L_6fusion15FusionCallbacksIS1P_NS1W_17LinearCombinationISK_fSK_fLNS_15FloatRoundStyleE2EEESJ_S1T_JEEENSA_5SM1004TMEM4LOAD26SM100_TMEM_LOAD_32dp32b64xES16_NS17_INS18_ILi2ELi4ELi3EEES1B_NSX_INSB_IJS1C_S1R_EEENSB_IJS1R_SD_EEEEEEENSA_39AutoVectorizingCopyWithAssumedAlignmentILi128EEENSA_21SM90_TMA_STORE_IM2COLES2A_S2C_S2C_EEEvvEEEEvNT_6ParamsE,"ax",@progbits
	.align	128
.text._ZN7cutlass13device_kernelINS_4conv6kernel13ConvUniversalINS1_16ConvProblemShapeILNS1_8OperatorE0ELi2EEENS1_10collective14CollectiveConvINS1_47MainloopSm100TmaUmmaWarpSpecializedImplicitGemmILS5_0ELi24ELi2ELi1ELi2EN4cute5tupleIJNSA_1CILi1EEESD_SD_EEEEENSB_IJNSC_ILi128EEESG_NSB_IJNSC_ILi32EEEEEEEEENS_12float_e4m3_tESK_NSA_8TiledMMAINSA_8MMA_AtomIJNSA_10MMA_TraitsINSA_19SM100_MMA_F8F6F4_SSEJSK_SK_fSG_SG_NSA_17integral_constantINSA_4UMMA5MajorELSR_0EEESS_NSP_INSQ_7ScaleInELST_0EEESU_EEEEEENSA_6LayoutISE_NSB_IJNSC_ILi0EEESY_SY_EEEEENSB_IJNSA_10UnderscoreES11_S11_EEEEENS7_6detail27Sm100ImplicitGemmTileTraitsINSA_20SM90_TMA_LOAD_IM2COLENSA_14ComposedLayoutINSA_7SwizzleILi1ELi4ELi3EEENSA_18smem_ptr_flag_bitsILi8EEENSX_INSB_IJNSC_ILi8EEESH_EEENSB_IJSH_SD_EEEEEEEvEENS15_INSA_13SM90_TMA_LOADES1G_vEEEENS_8epilogue10collective18CollectiveEpilogueINS1L_23Sm100TmaWarpSpecializedILi2ELi2ELi64ELb0ELb0EEEJSJ_NSB_IJNSX_ISG_SD_EENSX_INSC_ILi64EEESD_EEEEESK_NSB_IJNSB_IJlllEEESD_SY_EEESK_S1V_NS1L_6fusion15FusionCallbacksIS1P_NS1W_17LinearCombinationISK_fSK_fLNS_15FloatRoundStyleE2EEESJ_S1T_JEEENSA_5SM1004TMEM4LOAD26SM100_TMEM_LOAD_32dp32b64xES16_NS17_INS18_ILi2ELi4ELi3EEES1B_NSX_INSB_IJS1C_S1R_EEENSB_IJS1R_SD_EEEEEEENSA_39AutoVectorizingCopyWithAssumedAlignmentILi128EEENSA_21SM90_TMA_STORE_IM2COLES2A_S2C_S2C_EEEvvEEEEvNT_6ParamsE:
        .type           _ZN7cutlass13device_kernelINS_4conv6kernel13ConvUniversalINS1_16ConvProblemShapeILNS1_8OperatorE0ELi2EEENS1_10collective14CollectiveConvINS1_47MainloopSm100TmaUmmaWarpSpecializedImplicitGemmILS5_0ELi24ELi2ELi1ELi2EN4cute5tupleIJNSA_1CILi1EEESD_SD_EEEEENSB_IJNSC_ILi128EEESG_NSB_IJNSC_ILi32EEEEEEEEENS_12float_e4m3_tESK_NSA_8TiledMMAINSA_8MMA_AtomIJNSA_10MMA_TraitsINSA_19SM100_MMA_F8F6F4_SSEJSK_SK_fSG_SG_NSA_17integral_constantINSA_4UMMA5MajorELSR_0EEESS_NSP_INSQ_7ScaleInELST_0EEESU_EEEEEENSA_6LayoutISE_NSB_IJNSC_ILi0EEESY_SY_EEEEENSB_IJNSA_10UnderscoreES11_S11_EEEEENS7_6detail27Sm100ImplicitGemmTileTraitsINSA_20SM90_TMA_LOAD_IM2COLENSA_14ComposedLayoutINSA_7SwizzleILi1ELi4ELi3EEENSA_18smem_ptr_flag_bitsILi8EEENSX_INSB_IJNSC_ILi8EEESH_EEENSB_IJSH_SD_EEEEEEEvEENS15_INSA_13SM90_TMA_LOADES1G_vEEEENS_8epilogue10collective18CollectiveEpilogueINS1L_23Sm100TmaWarpSpecializedILi2ELi2ELi64ELb0ELb0EEEJSJ_NSB_IJNSX_ISG_SD_EENSX_INSC_ILi64EEESD_EEEEESK_NSB_IJNSB_IJlllEEESD_SY_EEESK_S1V_NS1L_6fusion15FusionCallbacksIS1P_NS1W_17LinearCombinationISK_fSK_fLNS_15FloatRoundStyleE2EEESJ_S1T_JEEENSA_5SM1004TMEM4LOAD26SM100_TMEM_LOAD_32dp32b64xES16_NS17_INS18_ILi2ELi4ELi3EEES1B_NSX_INSB_IJS1C_S1R_EEENSB_IJS1R_SD_EEEEEEENSA_39AutoVectorizingCopyWithAssumedAlignmentILi128EEENSA_21SM90_TMA_STORE_IM2COLES2A_S2C_S2C_EEEvvEEEEvNT_6ParamsE,@function
        .size           _ZN7cutlass13device_kernelINS_4conv6kernel13ConvUniversalINS1_16ConvProblemShapeILNS1_8OperatorE0ELi2EEENS1_10collective14CollectiveConvINS1_47MainloopSm100TmaUmmaWarpSpecializedImplicitGemmILS5_0ELi24ELi2ELi1ELi2EN4cute5tupleIJNSA_1CILi1EEESD_SD_EEEEENSB_IJNSC_ILi128EEESG_NSB_IJNSC_ILi32EEEEEEEEENS_12float_e4m3_tESK_NSA_8TiledMMAINSA_8MMA_AtomIJNSA_10MMA_TraitsINSA_19SM100_MMA_F8F6F4_SSEJSK_SK_fSG_SG_NSA_17integral_constantINSA_4UMMA5MajorELSR_0EEESS_NSP_INSQ_7ScaleInELST_0EEESU_EEEEEENSA_6LayoutISE_NSB_IJNSC_ILi0EEESY_SY_EEEEENSB_IJNSA_10UnderscoreES11_S11_EEEEENS7_6detail27Sm100ImplicitGemmTileTraitsINSA_20SM90_TMA_LOAD_IM2COLENSA_14ComposedLayoutINSA_7SwizzleILi1ELi4ELi3EEENSA_18smem_ptr_flag_bitsILi8EEENSX_INSB_IJNSC_ILi8EEESH_EEENSB_IJSH_SD_EEEEEEEvEENS15_INSA_13SM90_TMA_LOADES1G_vEEEENS_8epilogue10collective18CollectiveEpilogueINS1L_23Sm100TmaWarpSpecializedILi2ELi2ELi64ELb0ELb0EEEJSJ_NSB_IJNSX_ISG_SD_EENSX_INSC_ILi64EEESD_EEEEESK_NSB_IJNSB_IJlllEEESD_SY_EEESK_S1V_NS1L_6fusion15FusionCallbacksIS1P_NS1W_17LinearCombinationISK_fSK_fLNS_15FloatRoundStyleE2EEESJ_S1T_JEEENSA_5SM1004TMEM4LOAD26SM100_TMEM_LOAD_32dp32b64xES16_NS17_INS18_ILi2ELi4ELi3EEES1B_NSX_INSB_IJS1C_S1R_EEENSB_IJS1R_SD_EEEEEEENSA_39AutoVectorizingCopyWithAssumedAlignmentILi128EEENSA_21SM90_TMA_STORE_IM2COLES2A_S2C_S2C_EEEvvEEEEvNT_6ParamsE,(.L_x_194 - _ZN7cutlass13device_kernelINS_4conv6kernel13ConvUniversalINS1_16ConvProblemShapeILNS1_8OperatorE0ELi2EEENS1_10collective14CollectiveConvINS1_47MainloopSm100TmaUmmaWarpSpecializedImplicitGemmILS5_0ELi24ELi2ELi1ELi2EN4cute5tupleIJNSA_1CILi1EEESD_SD_EEEEENSB_IJNSC_ILi128EEESG_NSB_IJNSC_ILi32EEEEEEEEENS_12float_e4m3_tESK_NSA_8TiledMMAINSA_8MMA_AtomIJNSA_10MMA_TraitsINSA_19SM100_MMA_F8F6F4_SSEJSK_SK_fSG_SG_NSA_17integral_constantINSA_4UMMA5MajorELSR_0EEESS_NSP_INSQ_7ScaleInELST_0EEESU_EEEEEENSA_6LayoutISE_NSB_IJNSC_ILi0EEESY_SY_EEEEENSB_IJNSA_10UnderscoreES11_S11_EEEEENS7_6detail27Sm100ImplicitGemmTileTraitsINSA_20SM90_TMA_LOAD_IM2COLENSA_14ComposedLayoutINSA_7SwizzleILi1ELi4ELi3EEENSA_18smem_ptr_flag_bitsILi8EEENSX_INSB_IJNSC_ILi8EEESH_EEENSB_IJSH_SD_EEEEEEEvEENS15_INSA_13SM90_TMA_LOADES1G_vEEEENS_8epilogue10collective18CollectiveEpilogueINS1L_23Sm100TmaWarpSpecializedILi2ELi2ELi64ELb0ELb0EEEJSJ_NSB_IJNSX_ISG_SD_EENSX_INSC_ILi64EEESD_EEEEESK_NSB_IJNSB_IJlllEEESD_SY_EEESK_S1V_NS1L_6fusion15FusionCallbacksIS1P_NS1W_17LinearCombinationISK_fSK_fLNS_15FloatRoundStyleE2EEESJ_S1T_JEEENSA_5SM1004TMEM4LOAD26SM100_TMEM_LOAD_32dp32b64xES16_NS17_INS18_ILi2ELi4ELi3EEES1B_NSX_INSB_IJS1C_S1R_EEENSB_IJS1R_SD_EEEEEEENSA_39AutoVectorizingCopyWithAssumedAlignmentILi128EEENSA_21SM90_TMA_STORE_IM2COLES2A_S2C_S2C_EEEvvEEEEvNT_6ParamsE)
        .other          _ZN7cutlass13device_kernelINS_4conv6kernel13ConvUniversalINS1_16ConvProblemShapeILNS1_8OperatorE0ELi2EEENS1_10collective14CollectiveConvINS1_47MainloopSm100TmaUmmaWarpSpecializedImplicitGemmILS5_0ELi24ELi2ELi1ELi2EN4cute5tupleIJNSA_1CILi1EEESD_SD_EEEEENSB_IJNSC_ILi128EEESG_NSB_IJNSC_ILi32EEEEEEEEENS_12float_e4m3_tESK_NSA_8TiledMMAINSA_8MMA_AtomIJNSA_10MMA_TraitsINSA_19SM100_MMA_F8F6F4_SSEJSK_SK_fSG_SG_NSA_17integral_constantINSA_4UMMA5MajorELSR_0EEESS_NSP_INSQ_7ScaleInELST_0EEESU_EEEEEENSA_6LayoutISE_NSB_IJNSC_ILi0EEESY_SY_EEEEENSB_IJNSA_10UnderscoreES11_S11_EEEEENS7_6detail27Sm100ImplicitGemmTileTraitsINSA_20SM90_TMA_LOAD_IM2COLENSA_14ComposedLayoutINSA_7SwizzleILi1ELi4ELi3EEENSA_18smem_ptr_flag_bitsILi8EEENSX_INSB_IJNSC_ILi8EEESH_EEENSB_IJSH_SD_EEEEEEEvEENS15_INSA_13SM90_TMA_LOADES1G_vEEEENS_8epilogue10collective18CollectiveEpilogueINS1L_23Sm100TmaWarpSpecializedILi2ELi2ELi64ELb0ELb0EEEJSJ_NSB_IJNSX_ISG_SD_EENSX_INSC_ILi64EEESD_EEEEESK_NSB_IJNSB_IJlllEEESD_SY_EEESK_S1V_NS1L_6fusion15FusionCallbacksIS1P_NS1W_17LinearCombinationISK_fSK_fLNS_15FloatRoundStyleE2EEESJ_S1T_JEEENSA_5SM1004TMEM4LOAD26SM100_TMEM_LOAD_32dp32b64xES16_NS17_INS18_ILi2ELi4ELi3EEES1B_NSX_INSB_IJS1C_S1R_EEENSB_IJS1R_SD_EEEEEEENSA_39AutoVectorizingCopyWithAssumedAlignmentILi128EEENSA_21SM90_TMA_STORE_IM2COLES2A_S2C_S2C_EEEvvEEEEvNT_6ParamsE,@"STO_CUDA_ENTRY STV_DEFAULT"
_ZN7cutlass13device_kernelINS_4conv6kernel13ConvUniversalINS1_16ConvProblemShapeILNS1_8OperatorE0ELi2EEENS1_10collective14CollectiveConvINS1_47MainloopSm100TmaUmmaWarpSpecializedImplicitGemmILS5_0ELi24ELi2ELi1ELi2EN4cute5tupleIJNSA_1CILi1EEESD_SD_EEEEENSB_IJNSC_ILi128EEESG_NSB_IJNSC_ILi32EEEEEEEEENS_12float_e4m3_tESK_NSA_8TiledMMAINSA_8MMA_AtomIJNSA_10MMA_TraitsINSA_19SM100_MMA_F8F6F4_SSEJSK_SK_fSG_SG_NSA_17integral_constantINSA_4UMMA5MajorELSR_0EEESS_NSP_INSQ_7ScaleInELST_0EEESU_EEEEEENSA_6LayoutISE_NSB_IJNSC_ILi0EEESY_SY_EEEEENSB_IJNSA_10UnderscoreES11_S11_EEEEENS7_6detail27Sm100ImplicitGemmTileTraitsINSA_20SM90_TMA_LOAD_IM2COLENSA_14ComposedLayoutINSA_7SwizzleILi1ELi4ELi3EEENSA_18smem_ptr_flag_bitsILi8EEENSX_INSB_IJNSC_ILi8EEESH_EEENSB_IJSH_SD_EEEEEEEvEENS15_INSA_13SM90_TMA_LOADES1G_vEEEENS_8epilogue10collective18CollectiveEpilogueINS1L_23Sm100TmaWarpSpecializedILi2ELi2ELi64ELb0ELb0EEEJSJ_NSB_IJNSX_ISG_SD_EENSX_INSC_ILi64EEESD_EEEEESK_NSB_IJNSB_IJlllEEESD_SY_EEESK_S1V_NS1L_6fusion15FusionCallbacksIS1P_NS1W_17LinearCombinationISK_fSK_fLNS_15FloatRoundStyleE2EEESJ_S1T_JEEENSA_5SM1004TMEM4LOAD26SM100_TMEM_LOAD_32dp32b64xES16_NS17_INS18_ILi2ELi4ELi3EEES1B_NSX_INSB_IJS1C_S1R_EEENSB_IJS1R_SD_EEEEEEENSA_39AutoVectorizingCopyWithAssumedAlignmentILi128EEENSA_21SM90_TMA_STORE_IM2COLES2A_S2C_S2C_EEEvvEEEEvNT_6ParamsE:
[----:B------:R-:W1:Y:S01]  /*0000*/  LDC R1, c[0x0][0x37c] ;  /* 0x0000df00ff017b82 */ /* 0x000e620000000800 */
[----:B------:R-:W2:Y:S01]  /*0010*/  S2R R186, SR_TID.X ;  /* 0x0000000000ba7919 */ /* 0x000ea20000002100 */
[----:B------:R-:W3:Y:S01]  /*0020*/  LDCU.64 UR4, c[0x0][0x890] ;  /* 0x00011200ff0477ac */ /* 0x000ee20008000a00 */
[----:B-1----:R-:W-:Y:S01]  /*0030*/  VIADD R1, R1, 0xfffffff8 ;  /* 0xfffffff801017836 */ /* 0x002fe20000000000 */
[----:B------:R-:W-:Y:S02]  /*0040*/  PRMT R177, RZ, 0x7610, R177 ;  /* 0x00007610ffb17816 */ /* 0x000fe400000000b1 */
[----:B------:R-:W-:Y:S01]  /*0050*/  ELECT P5, URZ, PT ;  /* 0x0000000000ff782f */ /* 0x000fe200038a0000 */
[----:B------:R-:W1:Y:S01]  /*0060*/  LDCU.64 UR48, c[0x0][0x358] ;  /* 0x00006b00ff3077ac */ /* 0x000e620008000a00 */
[----:B---3--:R-:W-:-:S04]  /*0070*/  UISETP.NE.U32.AND UP0, UPT, UR4, URZ, UPT ;  /* 0x000000ff0400728c */ /* 0x008fc8000bf05070 */
[----:B------:R-:W-:Y:S01]  /*0080*/  UISETP.NE.AND.EX UP0, UPT, UR5, URZ, UPT, UP0 ;  /* 0x000000ff0500728c */ /* 0x000fe2000bf05300 */
[----:B--2---:R-:W-:-:S05]  /*0090*/  SHF.R.U32.HI R189, RZ, 0x5, R186 ;  /* 0x00000005ffbd7819 */ /* 0x004fca00000116ba */
[----:B------:R-:W2:Y:S02]  /*00a0*/  SHFL.IDX PT, R0, R189, RZ, 0x1f ;  /* 0x00001fffbd007589 */ /* 0x000ea400000e0000 */
[----:B--2---:R-:W-:Y:S01]  /*00b0*/  R2UR UR8, R0 ;  /* 0x00000000000872ca */ /* 0x004fe200000e0000 */
[----:B-1----:R-:W-:-:S14]  /*00c0*/  BRA.U UP0, `(.L_x_0) ;  /* 0x00000001002c7547 */ /* 0x002fdc000b800000 */
[----:B------:R-:W1:Y:S02]  /*00d0*/  LDCU.64 UR6, c[0x0][0x888] ;  /* 0x00011100ff0677ac */ /* 0x000e640008000a00 */
[----:B-1----:R-:W-:-:S04]  /*00e0*/  UISETP.NE.U32.AND UP0, UPT, UR6, URZ, UPT ;  /* 0x000000ff0600728c */ /* 0x002fc8000bf05070 */
[----:B------:R-:W-:-:S09]  /*00f0*/  UISETP.NE.AND.EX UP0, UPT, UR7, URZ, UPT, UP0 ;  /* 0x000000ff0700728c */ /* 0x000fd2000bf05300 */
[----:B------:R-:W-:Y:S05]  /*0100*/  BRA.U !UP0, `(.L_x_1) ;  /* 0x0000000108107547 */ /* 0x000fea000b800000 */
[----:B------:R-:W1:Y:S02]  /*0110*/  LDC.64 R2, c[0x0][0x888] ;  /* 0x00022200ff027b82 */ /* 0x000e640000000a00 */
[----:B-1----:R1:W5:Y:S01]  /*0120*/  LDG.E R81, desc[UR48][R2.64] ;  /* 0x0000003002517981 */ /* 0x002362000c1e1900 */
[----:B------:R-:W-:Y:S01]  /*0130*/  HFMA2 R177, -RZ, RZ, 0, 5.9604644775390625e-08 ;  /* 0x00000001ffb17431 */ /* 0x000fe200000001ff */
[----:B------:R-:W-:Y:S05]  /*0140*/  BRA `(.L_x_0) ;  /* 0x00000000000c7947 */ /* 0x000fea0003800000 */
.L_x_1:
[----:B------:R-:W1:Y:S01]  /*0150*/  LDCU UR6, c[0x0][0x880] ;  /* 0x00011000ff0677ac */ /* 0x000e620008000800 */
[----:B------:R-:W-:Y:S01]  /*0160*/  HFMA2 R177, -RZ, RZ, 0, 5.9604644775390625e-08 ;  /* 0x00000001ffb17431 */ /* 0x000fe200000001ff */
[----:B-1----:R-:W-:-:S07]  /*0170*/  MOV R81, UR6 ;  /* 0x0000000600517c02 */ /* 0x002fce0008000f00 */
.L_x_0:
[----:B------:R-:W2:Y:S02]  /*0180*/  LDCU.64 UR6, c[0x0][0x8b0] ;  /* 0x00011600ff0677ac */ /* 0x000ea40008000a00 */
[----:B--2---:R-:W-:-:S04]  /*0190*/  UISETP.NE.U32.AND UP0, UPT, UR6, URZ, UPT ;  /* 0x000000ff0600728c */ /* 0x004fc8000bf05070 */
[----:B------:R-:W-:-:S09]  /*01a0*/  UISETP.NE.AND.EX UP0, UPT, UR7, URZ, UPT, UP0 ;  /* 0x000000ff0700728c */ /* 0x000fd2000bf05300 */
[----:B------:R-:W-:Y:S05]  /*01b0*/  BRA.U UP0, `(.L_x_2) ;  /* 0x0000000100247547 */ /* 0x000fea000b800000 */
[----:B------:R-:W2:Y:S02]  /*01c0*/  LDCU.64 UR6, c[0x0][0x8a8] ;  /* 0x00011500ff0677ac */ /* 0x000ea40008000a00 */
[----:B--2---:R-:W-:-:S04]  /*01d0*/  UISETP.NE.U32.AND UP0, UPT, UR6, URZ, UPT ;  /* 0x000000ff0600728c */ /* 0x004fc8000bf05070 */
[----:B------:R-:W-:-:S09]  /*01e0*/  UISETP.NE.AND.EX UP0, UPT, UR7, URZ, UPT, UP0 ;  /* 0x000000ff0700728c */ /* 0x000fd2000bf05300 */
[----:B------:R-:W-:Y:S05]  /*01f0*/  BRA.U !UP0, `(.L_x_3) ;  /* 0x00000001080c7547 */ /* 0x000fea000b800000 */
[----:B-1----:R-:W1:Y:S02]  /*0200*/  LDC.64 R2, c[0x0][0x8a8] ;  /* 0x00022a00ff027b82 */ /* 0x002e640000000a00 */
[----:B-1----:R2:W5:Y:S01]  /*0210*/  LDG.E R79, desc[UR48][R2.64] ;  /* 0x00000030024f7981 */ /* 0x002562000c1e1900 */
[----:B------:R-:W-:Y:S05]  /*0220*/  BRA `(.L_x_2) ;  /* 0x0000000000087947 */ /* 0x000fea0003800000 */
.L_x_3:
[----:B------:R-:W2:Y:S02]  /*0230*/  LDCU UR6, c[0x0][0x8a0] ;  /* 0x00011400ff0677ac */ /* 0x000ea40008000800 */
[----:B--2---:R-:W-:Y:S02]  /*0240*/  MOV R79, UR6 ;  /* 0x00000006004f7c02 */ /* 0x004fe40008000f00 */
.L_x_2:
[----:B------:R-:W-:Y:S01]  /*0250*/  IMAD.U32 R0, RZ, RZ, UR8 ;  /* 0x00000008ff007e24 */ /* 0x000fe2000f8e00ff */
[----:B------:R-:W-:Y:S04]  /*0260*/  BSSY.RECONVERGENT B0, `(.L_x_4) ;  /* 0x000000c000007945 */ /* 0x000fe80003800200 */
[C---:B------:R-:W-:Y:S02]  /*0270*/  ISETP.NE.OR P1, PT, R0.reuse, 0x1, !P5 ;  /* 0x000000010000780c */ /* 0x040fe40006f25670 */
[----:B------:R-:W-:-:S11]  /*0280*/  ISETP.NE.OR P0, PT, R0, 0x3, !P5 ;  /* 0x000000030000780c */ /* 0x000fd60006f05670 */
[----:B------:R-:W-:Y:S05]  /*0290*/  @P1 BRA `(.L_x_5) ;  /* 0x0000000000201947 */ /* 0x000fea0003800000 */
[----:B------:R-:W3:Y:S02]  /*02a0*/  LDCU.64 UR6, c[0x0][0x348] ;  /* 0x00006900ff0677ac */ /* 0x000ee40008000a00 */
[----:B---3--:R-:W-:Y:S02]  /*02b0*/  UIADD3 UR10, UP1, UPT, UR6, 0x80, URZ ;  /* 0x00000080060a7890 */ /* 0x008fe4000ff3e0ff */
[----:B------:R-:W-:Y:S02]  /*02c0*/  UIADD3 UR6, UP0, UPT, UR6, 0x180, URZ ;  /* 0x0000018006067890 */ /* 0x000fe4000ff1e0ff */
[----:B------:R-:W-:Y:S02]  /*02d0*/  UIADD3.X UR11, UPT, UPT, URZ, UR7, URZ, UP1, !UPT ;  /* 0x00000007ff0b7290 */ /* 0x000fe40008ffe4ff */
[----:B------:R-:W-:-:S07]  /*02e0*/  UIADD3.X UR7, UPT, UPT, URZ, UR7, URZ, UP0, !UPT ;  /* 0x00000007ff077290 */ /* 0x000fce00087fe4ff */
[----:B------:R3:W-:Y:S02]  /*02f0*/  UTMACCTL.PF [UR10] ;  /* 0x000000000a0079b9 */ /* 0x0007e40008040000 */
[----:B------:R3:W-:Y:S02]  /*0300*/  UTMACCTL.PF [UR6] ;  /* 0x00000000060079b9 */ /* 0x0007e40008040000 */
[----:B---3--:R-:W-:Y:S01]  /*0310*/  NOP ;  /* 0x0000000000007918 */ /* 0x008fe20000000000 */
.L_x_5:
[----:B------:R-:W-:Y:S05]  /*0320*/  BSYNC.RECONVERGENT B0 ;  /* 0x0000000000007941 */ /* 0x000fea0003800200 */
.L_x_4:
[----:B------:R-:W-:Y:S04]  /*0330*/  BSSY.RECONVERGENT B0, `(.L_x_6) ;  /* 0x000000a000007945 */ /* 0x000fe80003800200 */
        /* <DEDUP_REMOVED lines=9> */
.L_x_7:
[----:B------:R-:W-:Y:S05]  /*03d0*/  BSYNC.RECONVERGENT B0 ;  /* 0x0000000000007941 */ /* 0x000fea0003800200 */
.L_x_6:
[----:B------:R-:W3:Y:S01]  /*03e0*/  LDCU.64 UR6, c[0x0][0x888] ;  /* 0x00011100ff0677ac */ /* 0x000ee20008000a00 */
[----:B------:R-:W-:Y:S02]  /*03f0*/  UISETP.EQ.U32.AND UP1, UPT, UR4, URZ, UPT ;  /* 0x000000ff0400728c */ /* 0x000fe4000bf22070 */
[----:B------:R-:W-:Y:S02]  /*0400*/  UPLOP3.LUT UP2, UPT, UPT, UPT, UPT, 0x80, 0x8 ;  /* 0x000000000008789c */ /* 0x000fe40003f4f070 */
[----:B---3--:R-:W-:-:S04]  /*0410*/  UISETP.NE.U32.AND UP0, UPT, UR6, URZ, UPT ;  /* 0x000000ff0600728c */ /* 0x008fc8000bf05070 */
[----:B------:R-:W-:-:S04]  /*0420*/  UISETP.NE.AND.EX UP0, UPT, UR7, URZ, UPT, UP0 ;  /* 0x000000ff0700728c */ /* 0x000fc8000bf05300 */
[----:B------:R-:W-:-:S04]  /*0430*/  UISETP.EQ.OR.EX UP3, UPT, UR5, URZ, !UP0, UP1 ;  /* 0x000000ff0500728c */ /* 0x000fc8000c762710 */
[----:B------:R-:W-:-:S05]  /*0440*/  UP2UR UR53, UPR, URZ, 0x8 ;  /* 0x00000008ff357883 */ /* 0x000fca0008000000 */
[----:B------:R-:W-:Y:S07]  /*0450*/  BRA.U !UP3, `(.L_x_8) ;  /* 0x000000010b207547 */ /* 0x000fee000b800000 */
[----:B------:R-:W-:Y:S01]  /*0460*/  UISETP.NE.U32.AND UP2, UPT, UR4, URZ, UPT ;  /* 0x000000ff0400728c */ /* 0x000fe2000bf45070 */
[----:B-----5:R-:W-:Y:S01]  /*0470*/  FSETP.NEU.AND P0, PT, R81, RZ, PT ;  /* 0x000000ff5100720b */ /* 0x020fe20003f0d000 */
[----:B------:R-:W-:Y:S02]  /*0480*/  USEL UR4, URZ, 0xffffffff, UP0 ;  /* 0xffffffffff047887 */ /* 0x000fe40008000000 */
[----:B------:R-:W-:-:S10]  /*0490*/  UISETP.NE.AND.EX UP2, UPT, UR5, URZ, UPT, UP2 ;  /* 0x000000ff0500728c */ /* 0x000fd4000bf45320 */
[----:B------:R-:W-:Y:S01]  /*04a0*/  VOTEU.ANY UP1, P0 ;  /* 0x0000000000ff7886 */ /* 0x000fe20000020100 */
[----:B------:R-:W-:-:S04]  /*04b0*/  @!UP2 USEL UR4, URZ, 0xffffffff, UP1 ;  /* 0xffffffffff04a887 */ /* 0x000fc80008800000 */
[----:B------:R-:W-:-:S04]  /*04c0*/  ULOP3.LUT UR4, UR4, 0x1, URZ, 0xc0, !UPT ;  /* 0x0000000104047892 */ /* 0x000fc8000f8ec0ff */
[----:B------:R-:W-:-:S11]  /*04d0*/  UISETP.NE.U32.AND UP2, UPT, UR4, 0x1, UPT ;  /* 0x000000010400788c */ /* 0x000fd6000bf45070 */
.L_x_8:
[----:B-12---:R-:W1:Y:S01]  /*04e0*/  SHFL.IDX PT, R2, R189, RZ, 0x1f ;  /* 0x00001fffbd027589 */ /* 0x006e6200000e0000 */
[----:B------:R-:W-:-:S04]  /*04f0*/  UISETP.NE.AND UP1, UPT, UR8, 0x2, UPT ;  /* 0x000000020800788c */ /* 0x000fc8000bf25270 */
[----:B------:R-:W-:Y:S01]  /*0500*/  USEL UR6, URZ, 0x1, UP1 ;  /* 0x00000001ff067887 */ /* 0x000fe20008800000 */
[----:B-1----:R-:W-:-:S13]  /*0510*/  ISETP.NE.AND P0, PT, R2, RZ, PT ;  /* 0x000000ff0200720c */ /* 0x002fda0003f05270 */
[----:B------:R-:W-:Y:S05]  /*0520*/  @P0 BRA `(.L_x_9) ;  /* 0x0000000000f40947 */ /* 0x000fea0003800000 */
[----:B------:R-:W-:Y:S01]  /*0530*/  ELECT P0, URZ, PT ;  /* 0x0000000000ff782f */ /* 0x000fe20003800000 */
[----:B------:R-:W-:-:S12]  /*0540*/  BSSY.RECONVERGENT B0, `(.L_x_9) ;  /* 0x000003b000007945 */ /* 0x000fd80003800200 */
[----:B------:R-:W-:Y:S05]  /*0550*/  @!P0 BRA `(.L_x_10) ;  /* 0x0000000000e48947 */ /* 0x000fea0003800000 */
[----:B------:R-:W1:Y:S01]  /*0560*/  S2UR UR5, SR_CgaCtaId ;  /* 0x00000000000579c3 */ /* 0x000e620000008800 */
[----:B------:R-:W-:Y:S01]  /*0570*/  UMOV UR7, 0x400 ;  /* 0x0000040000077882 */ /* 0x000fe20000000000 */
[----:B------:R-:W-:Y:S02]  /*0580*/  UMOV UR4, 0x1 ;  /* 0x0000000100047882 */ /* 0x000fe40000000000 */
[----:B------:R-:W-:-:S04]  /*0590*/  UIADD3 UR10, UPT, UPT, -UR4, 0x100000, URZ ;  /* 0x00100000040a7890 */ /* 0x000fc8000fffe1ff */
[----:B------:R-:W-:Y:S02]  /*05a0*/  USHF.L.U32 UR11, UR10, 0xb, URZ ;  /* 0x0000000b0a0b7899 */ /* 0x000fe400080006ff */
[----:B------:R-:W-:Y:S02]  /*05b0*/  USHF.L.U32 UR10, UR10, 0x1, URZ ;  /* 0x000000010a0a7899 */ /* 0x000fe400080006ff */
[----:B-1----:R-:W-:Y:S01]  /*05c0*/  ULEA UR5, UR5, UR7, 0x18 ;  /* 0x0000000705057291 */ /* 0x002fe2000f8ec0ff */
[----:B------:R-:W1:Y:S11]  /*05d0*/  FENCE.VIEW.ASYNC.S ;  /* 0x00000000000073c6 */ /* 0x000e760000000000 */
[----:B-1----:R1:W2:Y:S01]  /*05e0*/  SYNCS.EXCH.64 URZ, [UR5], UR10 ;  /* 0x0000000a05ff75b2 */ /* 0x0022a20008000100 */
[----:B------:R1:W3:Y:S01]  /*05f0*/  SYNCS.EXCH.64 URZ, [UR5+0xc0], UR10 ;  /* 0x0000c00a05ff75b2 */ /* 0x0002e20008000100 */
[----:B------:R1:W4:Y:S01]  /*0600*/  SYNCS.EXCH.64 URZ, [UR5+0x8], UR10 ;  /* 0x0000080a05ff75b2 */ /* 0x0003220008000100 */
[----:B------:R1:W1:Y:S01]  /*0610*/  SYNCS.EXCH.64 URZ, [UR5+0xc8], UR10 ;  /* 0x0000c80a05ff75b2 */ /* 0x0002620008000100 */
        /* <DEDUP_REMOVED lines=44> */
[----:B--234-:R-:W-:Y:S01]  /*08e0*/  NOP ;  /* 0x0000000000007918 */ /* 0x01cfe20000000000 */
.L_x_10:
[----:B-1----:R-:W-:Y:S05]  /*08f0*/  BSYNC.RECONVERGENT B0 ;  /* 0x0000000000007941 */ /* 0x002fea0003800200 */
.L_x_9:
[----:B------:R-:W1:Y:S01]  /*0900*/  SHFL.IDX PT, R2, R189, RZ, 0x1f ;  /* 0x00001fffbd027589 */ /* 0x000e6200000e0000 */
[----:B------:R-:W-:Y:S01]  /*0910*/  NOP ;  /* 0x0000000000007918 */ /* 0x000fe20000000000 */
[----:B-1----:R-:W-:-:S13]  /*0920*/  ISETP.NE.AND P0, PT, R2, 0x1, PT ;  /* 0x000000010200780c */ /* 0x002fda0003f05270 */
[----:B------:R-:W-:Y:S05]  /*0930*/  @P0 BRA `(.L_x_11) ;  /* 0x0000000000480947 */ /* 0x000fea0003800000 */
[----:B------:R-:W1:Y:S01]  /*0940*/  S2UR UR7, SR_CgaCtaId ;  /* 0x00000000000779c3 */ /* 0x000e620000008800 */
[----:B------:R-:W-:Y:S01]  /*0950*/  UMOV UR9, 0x400 ;  /* 0x0000040000097882 */ /* 0x000fe20000000000 */
[----:B------:R-:W-:Y:S01]  /*0960*/  UMOV UR5, 0x20 ;  /* 0x0000002000057882 */ /* 0x000fe20000000000 */
[----:B------:R-:W-:Y:S01]  /*0970*/  UMOV UR4, 0x80 ;  /* 0x0000008000047882 */ /* 0x000fe20000000000 */
[----:B------:R-:W-:-:S04]  /*0980*/  UIADD3 UR10, UPT, UPT, -UR5, 0x100000, URZ ;  /* 0x00100000050a7890 */ /* 0x000fc8000fffe1ff */
[----:B------:R-:W-:Y:S02]  /*0990*/  USHF.L.U32 UR11, UR10, 0xb, URZ ;  /* 0x0000000b0a0b7899 */ /* 0x000fe400080006ff */
[----:B------:R-:W-:Y:S02]  /*09a0*/  USHF.L.U32 UR10, UR10, 0x1, URZ ;  /* 0x000000010a0a7899 */ /* 0x000fe400080006ff */
[----:B------:R-:W-:-:S04]  /*09b0*/  UIADD3 UR4, UPT, UPT, -UR4, 0x100000, URZ ;  /* 0x0010000004047890 */ /* 0x000fc8000fffe1ff */
[----:B------:R-:W-:Y:S02]  /*09c0*/  USHF.L.U32 UR5, UR4, 0xb, URZ ;  /* 0x0000000b04057899 */ /* 0x000fe400080006ff */
[----:B------:R-:W-:Y:S01]  /*09d0*/  USHF.L.U32 UR4, UR4, 0x1, URZ ;  /* 0x0000000104047899 */ /* 0x000fe200080006ff */
[----:B------:R-:W-:Y:S01]  /*09e0*/  ELECT P0, URZ, PT ;  /* 0x0000000000ff782f */ /* 0x000fe20003800000 */
[----:B-1----:R-:W-:Y:S01]  /*09f0*/  ULEA UR7, UR7, UR9, 0x18 ;  /* 0x0000000907077291 */ /* 0x002fe2000f8ec0ff */
[----:B------:R-:W1:Y:S11]  /*0a00*/  FENCE.VIEW.ASYNC.S ;  /* 0x00000000000073c6 */ /* 0x000e760000000000 */
[----:B-1----:R1:W2:Y:S01]  /*0a10*/  SYNCS.EXCH.64 URZ, [UR7+0x180], UR10 ;  /* 0x0001800a07ff75b2 */ /* 0x0022a20008000100 */
[----:B------:R1:W3:Y:S01]  /*0a20*/  SYNCS.EXCH.64 URZ, [UR7+0x190], UR4 ;  /* 0x0001900407ff75b2 */ /* 0x0002e20008000100 */
[----:B------:R1:W4:Y:S01]  /*0a30*/  SYNCS.EXCH.64 URZ, [UR7+0x188], UR10 ;  /* 0x0001880a07ff75b2 */ /* 0x0003220008000100 */
[----:B------:R1:W1:Y:S01]  /*0a40*/  SYNCS.EXCH.64 URZ, [UR7+0x198], UR4 ;  /* 0x0001980407ff75b2 */ /* 0x0002620008000100 */
[----:B------:R-:W-:Y:S01]  /*0a50*/  NOP ;  /* 0x0000000000007918 */ /* 0x000fe20000000000 */
.L_x_11:
[----:B------:R-:W2:Y:S01]  /*0a60*/  SHFL.IDX PT, R2, R189, RZ, 0x1f ;  /* 0x00001fffbd027589 */ /* 0x000ea200000e0000 */
[----:B------:R-:W-:Y:S01]  /*0a70*/  NOP ;  /* 0x0000000000007918 */ /* 0x000fe20000000000 */
[----:B--2---:R-:W-:-:S13]  /*0a80*/  ISETP.NE.AND P0, PT, R2, 0x3, PT ;  /* 0x000000030200780c */ /* 0x004fda0003f05270 */
[----:B------:R-:W-:Y:S05]  /*0a90*/  @P0 BRA `(.L_x_12) ;  /* 0x0000000000300947 */ /* 0x000fea0003800000 */
[----:B-1----:R-:W1:Y:S01]  /*0aa0*/  S2UR UR5, SR_CgaCtaId ;  /* 0x00000000000579c3 */ /* 0x002e620000008800 */
[----:B------:R-:W-:Y:S01]  /*0ab0*/  UMOV UR7, 0x400 ;  /* 0x0000040000077882 */ /* 0x000fe20000000000 */
[----:B------:R-:W-:Y:S01]  /*0ac0*/  UMOV UR4, 0x20 ;  /* 0x0000002000047882 */ /* 0x000fe20000000000 */
[----:B------:R-:W-:Y:S01]  /*0ad0*/  ELECT P0, URZ, PT ;  /* 0x0000000000ff782f */ /* 0x000fe20003800000 */
[----:B------:R-:W-:-:S04]  /*0ae0*/  UIADD3 UR10, UPT, UPT, -UR4, 0x100000, URZ ;  /* 0x00100000040a7890 */ /* 0x000fc8000fffe1ff */
[----:B------:R-:W-:Y:S02]  /*0af0*/  USHF.L.U32 UR11, UR10, 0xb, URZ ;  /* 0x0000000b0a0b7899 */ /* 0x000fe400080006ff */
[----:B------:R-:W-:Y:S02]  /*0b00*/  USHF.L.U32 UR10, UR10, 0x1, URZ ;  /* 0x000000010a0a7899 */ /* 0x000fe400080006ff */
[----:B-1----:R-:W-:Y:S01]  /*0b10*/  ULEA UR5, UR5, UR7, 0x18 ;  /* 0x0000000705057291 */ /* 0x002fe2000f8ec0ff */
[----:B------:R-:W1:Y:S11]  /*0b20*/  FENCE.VIEW.ASYNC.S ;  /* 0x00000000000073c6 */ /* 0x000e760000000000 */
[----:B-1----:R2:W1:Y:S01]  /*0b30*/  SYNCS.EXCH.64 URZ, [UR5+0x1a0], UR10 ;  /* 0x0001a00a05ff75b2 */ /* 0x0024620008000100 */
[----:B------:R2:W1:Y:S02]  /*0b40*/  SYNCS.EXCH.64 URZ, [UR5+0x1a8], UR10 ;  /* 0x0001a80a05ff75b2 */ /* 0x0004640008000100 */
[----:B--2---:R-:W-:Y:S01]  /*0b50*/  NOP ;  /* 0x0000000000007918 */ /* 0x004fe20000000000 */
.L_x_12:
[----:B------:R-:W2:Y:S01]  /*0b60*/  SHFL.IDX PT, R2, R189, RZ, 0x1f ;  /* 0x00001fffbd027589 */ /* 0x000ea200000e0000 */
[----:B------:R-:W-:Y:S01]  /*0b70*/  NOP ;  /* 0x0000000000007918 */ /* 0x000fe20000000000 */
[----:B--2---:R-:W-:-:S13]  /*0b80*/  ISETP.NE.AND P0, PT, R2, 0x4, PT ;  /* 0x000000040200780c */ /* 0x004fda0003f05270 */
[----:B------:R-:W-:Y:S05]  /*0b90*/  @P0 BRA `(.L_x_13) ;  /* 0x0000000000440947 */ /* 0x000fea0003800000 */
[----:B-1----:R-:W1:Y:S01]  /*0ba0*/  S2UR UR5, SR_CgaCtaId ;  /* 0x00000000000579c3 */ /* 0x002e620000008800 */
[----:B------:R-:W-:Y:S01]  /*0bb0*/  UMOV UR9, 0x100 ;  /* 0x0000010000097882 */ /* 0x000fe20000000000 */
[----:B------:R-:W-:Y:S01]  /*0bc0*/  UMOV UR7, 0x400 ;  /* 0x0000040000077882 */ /* 0x000fe20000000000 */
[----:B------:R-:W-:Y:S01]  /*0bd0*/  USEL UR9, UR9, 0xe0, UP2 ;  /* 0x000000e009097887 */ /* 0x000fe20009000000 */
[----:B------:R-:W-:Y:S01]  /*0be0*/  UMOV UR4, 0x1 ;  /* 0x0000000100047882 */ /* 0x000fe20000000000 */
[----:B------:R-:W-:Y:S01]  /*0bf0*/  ELECT P0, URZ, PT ;  /* 0x0000000000ff782f */ /* 0x000fe20003800000 */
[----:B------:R-:W-:-:S04]  /*0c00*/  UIADD3 UR10, UPT, UPT, -UR4, 0x100000, URZ ;  /* 0x00100000040a7890 */ /* 0x000fc8000fffe1ff */
[----:B------:R-:W-:Y:S02]  /*0c10*/  USHF.L.U32 UR11, UR10, 0xb, URZ ;  /* 0x0000000b0a0b7899 */ /* 0x000fe400080006ff */
[----:B------:R-:W-:Y:S02]  /*0c20*/  USHF.L.U32 UR10, UR10, 0x1, URZ ;  /* 0x000000010a0a7899 */ /* 0x000fe400080006ff */
        /* <DEDUP_REMOVED lines=8> */
.L_x_13:
[----:B------:R-:W2:Y:S01]  /*0cb0*/  SHFL.IDX PT, R2, R189, RZ, 0x1f ;  /* 0x00001fffbd027589 */ /* 0x000ea200000e0000 */
[----:B------:R-:W-:Y:S01]  /*0cc0*/  NOP ;  /* 0x0000000000007918 */ /* 0x000fe20000000000 */
[----:B--2---:R-:W-:-:S13]  /*0cd0*/  ISETP.NE.AND P0, PT, R2, 0x5, PT ;  /* 0x000000050200780c */ /* 0x004fda0003f05270 */
[----:B------:R-:W-:Y:S05]  /*0ce0*/  @P0 BRA `(.L_x_14) ;  /* 0x0000000000480947 */ /* 0x000fea0003800000 */
[----:B-1----:R-:W1:Y:S01]  /*0cf0*/  S2UR UR7, SR_CgaCtaId ;  /* 0x00000000000779c3 */ /* 0x002e620000008800 */
        /* <DEDUP_REMOVED lines=12> */
[----:B-1----:R2:W1:Y:S01]  /*0dc0*/  SYNCS.EXCH.64 URZ, [UR7+0x1c0], UR10 ;  /* 0x0001c00a07ff75b2 */ /* 0x0024620008000100 */
[----:B------:R2:W1:Y:S01]  /*0dd0*/  SYNCS.EXCH.64 URZ, [UR7+0x1d0], UR4 ;  /* 0x0001d00407ff75b2 */ /* 0x0004620008000100 */
[----:B------:R2:W1:Y:S01]  /*0de0*/  SYNCS.EXCH.64 URZ, [UR7+0x1c8], UR10 ;  /* 0x0001c80a07ff75b2 */ /* 0x0004620008000100 */
[----:B------:R2:W1:Y:S02]  /*0df0*/  SYNCS.EXCH.64 URZ, [UR7+0x1d8], UR4 ;  /* 0x0001d80407ff75b2 */ /* 0x0004640008000100 */
[----:B--2---:R-:W-:Y:S01]  /*0e00*/  NOP ;  /* 0x0000000000007918 */ /* 0x004fe20000000000 */
.L_x_14:
[----:B-1----:R-:W1:Y:S01]  /*0e10*/  S2UR UR5, SR_CTAID.X ;  /* 0x00000000000579c3 */ /* 0x002e620000002500 */
[----:B------:R-:W-:-:S05]  /*0e20*/  CS2R.32 R176, SR_CgaSize ;  /* 0x0000000000b07805 */ /* 0x000fca0000008a00 */
[----:B------:R-:W-:-:S05]  /*0e30*/  IMAD R176, R176, -0xa0, RZ ;  /* 0xffffff60b0b07824 */ /* 0x000fca00078e02ff */
[----:B------:R-:W-:-:S14]  /*0e40*/  R2UR UR9, R176 ;  /* 0x00000000b00972ca */ /* 0x000fdc00000e0000 */
[----:B------:R-:W2:Y:S01]  /*0e50*/  LDCU UR9, c[0x0][UR9+0x2b0] ;  /* 0x00005600090977ac */ /* 0x000ea20008000800 */
[----:B------:R-:W-:Y:S01]  /*0e60*/  NOP ;  /* 0x0000000000007918 */ /* 0x000fe20000000000 */
[----:B------:R-:W-:-:S05]  /*0e70*/  CS2R.32 R176, SR_CgaSize ;  /* 0x0000000000b07805 */ /* 0x000fca0000008a00 */
[----:B------:R-:W-:-:S05]  /*0e80*/  IMAD R176, R176, -0xa0, RZ ;  /* 0xffffff60b0b07824 */ /* 0x000fca00078e02ff */
[----:B------:R-:W-:-:S14]  /*0e90*/  R2UR UR7, R176 ;  /* 0x00000000b00772ca */ /* 0x000fdc00000e0000 */
[----:B------:R-:W3:Y:S01]  /*0ea0*/  LDCU UR7, c[0x0][UR7+0x2b4] ;  /* 0x00005680070777ac */ /* 0x000ee20008000800 */
[----:B------:R-:W4:Y:S08]  /*0eb0*/  S2UR UR4, SR_CTAID.Y ;  /* 0x00000000000479c3 */ /* 0x000f300000002600 */
[----:B------:R-:W3:Y:S01]  /*0ec0*/  LDC R9, c[0x0][0xb24] ;  /* 0x0002c900ff097b82 */ /* 0x000ee20000000800 */
[----:B-1----:R-:W-:-:S02]  /*0ed0*/  I2FP.F32.U32 R5, UR5 ;  /* 0x0000000500057c45 */ /* 0x002fc40008201000 */
[----:B------:R-:W-:-:S05]  /*0ee0*/  CS2R.32 R3, SR_CgaSize ;  /* 0x0000000000037805 */ /* 0x000fca0000008a00 */
[----:B------:R-:W-:-:S06]  /*0ef0*/  IMAD R3, R3, -0xa0, RZ ;  /* 0xffffff6003037824 */ /* 0x000fcc00078e02ff */
[----:B------:R-:W1:Y:S01]  /*0f00*/  LDC R3, c[0x0][R3+0x2a0] ;  /* 0x0000a80003037b82 */ /* 0x000e620000000800 */
[----:B------:R-:W-:Y:S01]  /*0f10*/  MOV R19, UR5 ;  /* 0x0000000500137c02 */ /* 0x000fe20008000f00 */
[----:B--2---:R-:W-:Y:S01]  /*0f20*/  FMUL R5, R5, UR9 ;  /* 0x0000000905057c20 */ /* 0x004fe20008400000 */
[----:B----4-:R-:W-:Y:S02]  /*0f30*/  I2FP.F32.U32 R4, UR4 ;  /* 0x0000000400047c45 */ /* 0x010fe40008201000 */
[----:B------:R-:W-:-:S05]  /*0f40*/  CS2R.32 R2, SR_CgaSize ;  /* 0x0000000000027805 */ /* 0x000fca0000008a00 */
[----:B------:R-:W-:-:S06]  /*0f50*/  IMAD R2, R2, -0xa0, RZ ;  /* 0xffffff6002027824 */ /* 0x000fcc00078e02ff */
[----:B------:R-:W2:Y:S01]  /*0f60*/  LDC R2, c[0x0][R2+0x2a4] ;  /* 0x0000a90002027b82 */ /* 0x000ea20000000800 */
[----:B------:R-:W4:Y:S01]  /*0f70*/  F2I.U32.TRUNC.NTZ R176, R5 ;  /* 0x0000000500b07305 */ /* 0x000f22000020f000 */
[----:B------:R-:W-:Y:S01]  /*0f80*/  MOV R16, UR4 ;  /* 0x0000000400107c02 */ /* 0x000fe20008000f00 */
[----:B---3--:R-:W-:-:S05]  /*0f90*/  FMUL R4, R4, UR7 ;  /* 0x0000000704047c20 */ /* 0x008fca0008400000 */
[----:B------:R-:W-:Y:S01]  /*0fa0*/  BAR.SYNC.DEFER_BLOCKING 0x0 ;  /* 0x0000000000007b1d */ /* 0x000fe20000010000 */
[----:B------:R-:W-:-:S05]  /*0fb0*/  ISETP.GE.AND P0, PT, R9, 0x1, PT ;  /* 0x000000010900780c */ /* 0x000fca0003f06270 */
[----:B------:R-:W3:Y:S02]  /*0fc0*/  F2I.U32.TRUNC.NTZ R145, R4 ;  /* 0x0000000400917305 */ /* 0x000ee4000020f000 */
[----:B------:R-:W2:Y:S01]  /*0fd0*/  S2UR UR56, SR_CTAID.Z ;  /* 0x00000000003879c3 */ /* 0x000ea20000002700 */
[----:B----4-:R-:W-:-:S05]  /*0fe0*/  IADD3 R176, PT, PT, -R176, RZ, RZ ;  /* 0x000000ffb0b07210 */ /* 0x010fca0007ffe1ff */
[----:B-1----:R-:W-:Y:S01]  /*0ff0*/  IMAD R176, R3, R176, UR5 ;  /* 0x0000000503b07e24 */ /* 0x002fe2000f8e02b0 */
[----:B---3--:R-:W-:-:S05]  /*1000*/  IADD3 R145, PT, PT, -R145, RZ, RZ ;  /* 0x000000ff91917210 */ /* 0x008fca0007ffe1ff */
[----:B--2---:R-:W-:Y:S01]  /*1010*/  IMAD R145, R2, R145, UR4 ;  /* 0x0000000402917e24 */ /* 0x004fe2000f8e0291 */
[----:B------:R-:W-:Y:S06]  /*1020*/  @!P0 BRA `(.L_x_15) ;  /* 0x0000000000b88947 */ /* 0x000fec0003800000 */
[----:B------:R-:W1:Y:S01]  /*1030*/  LDC.64 R4, c[0x0][0xb18] ;  /* 0x0002c600ff047b82 */ /* 0x000e620000000a00 */
[----:B------:R-:W-:-:S07]  /*1040*/  ISETP.NE.AND P0, PT, R9, 0x1, PT ;  /* 0x000000010900780c */ /* 0x000fce0003f05270 */
[----:B------:R-:W2:Y:S08]  /*1050*/  LDC R10, c[0x0][0xb0c] ;  /* 0x0002c300ff0a7b82 */ /* 0x000eb00000000800 */
[----:B------:R-:W3:Y:S08]  /*1060*/  LDC R11, c[0x0][0x370] ;  /* 0x0000dc00ff0b7b82 */ /* 0x000ef00000000800 */
[----:B------:R-:W4:Y:S01]  /*1070*/  LDC R12, c[0x0][0x374] ;  /* 0x0000dd00ff0c7b82 */ /* 0x000f220000000800 */
[----:B-1----:R-:W-:-:S07]  /*1080*/  ISETP.NE.AND P1, PT, R4, 0x1, PT ;  /* 0x000000010400780c */ /* 0x002fce0003f25270 */
[----:B------:R-:W3:Y:S01]  /*1090*/  LDC.64 R6, c[0x0][0xb10] ;  /* 0x0002c400ff067b82 */ /* 0x000ee20000000a00 */
[----:B--2---:R-:W-:-:S07]  /*10a0*/  ISETP.NE.AND P2, PT, R10, 0x1, PT ;  /* 0x000000010a00780c */ /* 0x004fce0003f45270 */
[----:B------:R-:W1:Y:S08]  /*10b0*/  LDC R8, c[0x0][0xb20] ;  /* 0x0002c800ff087b82 */ /* 0x000e700000000800 */
[----:B------:R-:W2:Y:S01]  /*10c0*/  LDC.64 R2, c[0x0][0xb28] ;  /* 0x0002ca00ff027b82 */ /* 0x000ea20000000a00 */
[----:B----4-:R-:W-:-:S04]  /*10d0*/  IMAD.HI.U32 R13, R12, R5, RZ ;  /* 0x000000050c0d7227 */ /* 0x010fc800078e00ff */
[----:B------:R-:W-:-:S04]  /*10e0*/  IMAD.HI.U32 R5, R16, R5, RZ ;  /* 0x0000000510057227 */ /* 0x000fc800078e00ff */
[----:B---3--:R-:W-:-:S04]  /*10f0*/  IMAD.HI.U32 R14, R11, R6, RZ ;  /* 0x000000060b0e7227 */ /* 0x008fc800078e00ff */
[C---:B------:R-:W-:Y:S01]  /*1100*/  IMAD.HI.U32 R18, R19.reuse, R6, RZ ;  /* 0x0000000613127227 */ /* 0x040fe200078e00ff */
[-C--:B------:R-:W-:Y:S02]  /*1110*/  @P2 SHF.R.U32.HI R11, RZ, R7.reuse, R14 ;  /* 0x00000007ff0b2219 */ /* 0x080fe4000001160e */
[-C--:B-1----:R-:W-:Y:S02]  /*1120*/  @P1 SHF.R.U32.HI R12, RZ, R8.reuse, R13 ;  /* 0x00000008ff0c1219 */ /* 0x082fe4000001160d */
[----:B------:R-:W-:Y:S02]  /*1130*/  SHF.R.U32.HI R5, RZ, R8, R5 ;  /* 0x00000008ff057219 */ /* 0x000fe40000011605 */
[----:B------:R-:W-:Y:S02]  /*1140*/  SHF.R.U32.HI R18, RZ, R7, R18 ;  /* 0x00000007ff127219 */ /* 0x000fe40000011612 */
[----:B------:R-:W-:Y:S01]  /*1150*/  SEL R5, R16, R5, !P1 ;  /* 0x0000000510057207 */ /* 0x000fe20004800000 */
[----:B--2---:R-:W-:Y:S01]  /*1160*/  IMAD.HI.U32 R14, R12, R2, RZ ;  /* 0x000000020c0e7227 */ /* 0x004fe200078e00ff */
[----:B------:R-:W-:-:S02]  /*1170*/  SEL R7, R19, R18, !P2 ;  /* 0x0000001213077207 */ /* 0x000fc40005000000 */
[----:B------:R-:W-:Y:S01]  /*1180*/  IADD3 R13, PT, PT, -R5, RZ, RZ ;  /* 0x000000ff050d7210 */ /* 0x000fe20007ffe1ff */
[----:B------:R-:W-:Y:S01]  /*1190*/  IMAD.HI.U32 R6, R11, R2, RZ ;  /* 0x000000020b067227 */ /* 0x000fe200078e00ff */
[----:B------:R-:W-:-:S03]  /*11a0*/  @P0 SHF.R.U32.HI R12, RZ, R3, R14 ;  /* 0x00000003ff0c0219 */ /* 0x000fc6000001160e */
[----:B------:R-:W-:Y:S01]  /*11b0*/  IMAD R13, R4, R13, R16 ;  /* 0x0000000d040d7224 */ /* 0x000fe200078e0210 */
[----:B------:R-:W-:Y:S01]  /*11c0*/  @P0 SHF.R.U32.HI R11, RZ, R3, R6 ;  /* 0x00000003ff0b0219 */ /* 0x000fe20000011606 */
[----:B------:R-:W-:-:S04]  /*11d0*/  IMAD R12, R12, R9, RZ ;  /* 0x000000090c0c7224 */ /* 0x000fc800078e02ff */
[----:B------:R-:W-:Y:S01]  /*11e0*/  IMAD R6, R11, R9, RZ ;  /* 0x000000090b067224 */ /* 0x000fe200078e02ff */
[----:B------:R-:W-:-:S04]  /*11f0*/  ISETP.GE.AND P1, PT, R5, R12, PT ;  /* 0x0000000c0500720c */ /* 0x000fc80003f26270 */
[----:B------:R-:W-:Y:S01]  /*1200*/  ISETP.GE.OR P1, PT, R7, R6, P1 ;  /* 0x000000060700720c */ /* 0x000fe20000f26670 */
[----:B------:R-:W-:-:S05]  /*1210*/  IMAD.HI.U32 R6, R5, R2, RZ ;  /* 0x0000000205067227 */ /* 0x000fca00078e00ff */
[----:B------:R-:W-:-:S04]  /*1220*/  SHF.R.U32.HI R6, RZ, R3, R6 ;  /* 0x00000003ff067219 */ /* 0x000fc80000011606 */
[----:B------:R-:W-:-:S03]  /*1230*/  SEL R6, R5, R6, !P0 ;  /* 0x0000000605067207 */ /* 0x000fc60004000000 */
[----:B------:R-:W-:Y:S01]  /*1240*/  @!P1 IMAD.HI.U32 R8, R7, R2, RZ ;  /* 0x0000000207089227 */ /* 0x000fe200078e00ff */
[----:B------:R-:W-:-:S04]  /*1250*/  IADD3 R2, PT, PT, -R6, RZ, RZ ;  /* 0x000000ff06027210 */ /* 0x000fc80007ffe1ff */
[----:B------:R-:W-:Y:S01]  /*1260*/  @!P1 SHF.R.U32.HI R8, RZ, R3, R8 ;  /* 0x00000003ff089219 */ /* 0x000fe20000011608 */
[----:B------:R-:W-:-:S03]  /*1270*/  IMAD R2, R9, R2, R5 ;  /* 0x0000000209027224 */ /* 0x000fc600078e0205 */
[----:B------:R-:W-:-:S05]  /*1280*/  @!P1 SEL R3, R7, R8, !P0 ;  /* 0x0000000807039207 */ /* 0x000fca0004000000 */
[--C-:B------:R-:W-:Y:S02]  /*1290*/  @!P1 IMAD.IADD R6, R6, 0x1, -R3.reuse ;  /* 0x0000000106069824 */ /* 0x100fe400078e0a03 */
[----:B------:R-:W-:Y:S01]  /*12a0*/  @!P1 IMAD R3, R2, R11, R3 ;  /* 0x0000000b02039224 */ /* 0x000fe200078e0203 */
[----:B------:R-:W-:Y:S01]  /*12b0*/  IADD3 R2, PT, PT, -R7, RZ, RZ ;  /* 0x000000ff07027210 */ /* 0x000fe20007ffe1ff */
[----:B------:R-:W-:Y:S02]  /*12c0*/  @!P1 IMAD R5, R6, R9, R7 ;  /* 0x0000000906059224 */ /* 0x000fe400078e0207 */
[----:B------:R-:W-:Y:S02]  /*12d0*/  @!P1 IMAD.MOV.U32 R7, RZ, RZ, R3 ;  /* 0x000000ffff079224 */ /* 0x000fe400078e0003 */
[----:B------:R-:W-:Y:S02]  /*12e0*/  IMAD R2, R10, R2, R19 ;  /* 0x000000020a027224 */ /* 0x000fe400078e0213 */
[----:B------:R-:W-:-:S02]  /*12f0*/  IMAD R16, R5, R4, R13 ;  /* 0x0000000405107224 */ /* 0x000fc400078e020d */
[----:B------:R-:W-:Y:S02]  /*1300*/  IMAD R19, R7, R10, R2 ;  /* 0x0000000a07137224 */ /* 0x000fe400078e0202 */
.L_x_15:
[----:B------:R-:W1:Y:S01]  /*1310*/  LDCU UR4, c[0x0][0xb30] ;  /* 0x00016600ff0477ac */ /* 0x000e620008000800 */
[----:B------:R-:W2:Y:S08]  /*1320*/  S2UR UR45, SR_CgaCtaId ;  /* 0x00000000002d79c3 */ /* 0x000eb00000008800 */
[----:B------:R-:W3:Y:S01]  /*1330*/  LDC R72, c[0x0][0xb24] ;  /* 0x0002c900ff487b82 */ /* 0x000ee20000000800 */
[----:B-1----:R-:W-:-:S09]  /*1340*/  UISETP.NE.AND UP1, UPT, UR4, 0x1, UPT ;  /* 0x000000010400788c */ /* 0x002fd2000bf25270 */
[----:B--2---:R-:W-:Y:S05]  /*1350*/  BRA.U UP1, `(.L_x_16) ;  /* 0x0000000101407547 */ /* 0x004fea000b800000 */
[----:B------:R-:W1:Y:S08]  /*1360*/  LDC.64 R4, c[0x0][0xb10] ;  /* 0x0002c400ff047b82 */ /* 0x000e700000000a00 */
[----:B------:R-:W2:Y:S08]  /*1370*/  LDC.64 R2, c[0x0][0xb18] ;  /* 0x0002c600ff027b82 */ /* 0x000eb00000000a00 */
[----:B------:R-:W4:Y:S08]  /*1380*/  LDC R6, c[0x0][0xb20] ;  /* 0x0002c800ff067b82 */ /* 0x000f300000000800 */
[----:B------:R-:W3:Y:S01]  /*1390*/  LDC R8, c[0x0][0xb0c] ;  /* 0x0002c300ff087b82 */ /* 0x000ee20000000800 */
[----:B-1----:R-:W-:-:S05]  /*13a0*/  IMAD.HI.U32 R4, R19, R4, RZ ;  /* 0x0000000413047227 */ /* 0x002fca00078e00ff */
[----:B------:R-:W-:Y:S01]  /*13b0*/  SHF.R.U32.HI R4, RZ, R5, R4 ;  /* 0x00000005ff047219 */ /* 0x000fe20000011604 */
[----:B--2---:R-:W-:Y:S01]  /*13c0*/  IMAD.HI.U32 R3, R16, R3, RZ ;  /* 0x0000000310037227 */ /* 0x004fe200078e00ff */
[----:B------:R-:W-:-:S04]  /*13d0*/  ISETP.NE.AND P0, PT, R2, 0x1, PT ;  /* 0x000000010200780c */ /* 0x000fc80003f05270 */
[----:B----4-:R-:W-:-:S04]  /*13e0*/  SHF.R.U32.HI R3, RZ, R6, R3 ;  /* 0x00000006ff037219 */ /* 0x010fc80000011603 */
[----:B------:R-:W-:Y:S02]  /*13f0*/  SEL R3, R16, R3, !P0 ;  /* 0x0000000310037207 */ /* 0x000fe40004000000 */
[----:B---3--:R-:W-:-:S04]  /*1400*/  ISETP.NE.AND P1, PT, R8, 0x1, PT ;  /* 0x000000010800780c */ /* 0x008fc80003f25270 */
[----:B------:R-:W-:-:S05]  /*1410*/  SEL R4, R19, R4, !P1 ;  /* 0x0000000413047207 */ /* 0x000fca0004800000 */
[----:B------:R-:W-:Y:S02]  /*1420*/  IMAD.IADD R5, R3, 0x1, -R4 ;  /* 0x0000000103057824 */ /* 0x000fe400078e0a04 */
[----:B------:R-:W-:Y:S02]  /*1430*/  IMAD.IADD R3, R4, 0x1, -R3 ;  /* 0x0000000104037824 */ /* 0x000fe400078e0a03 */
[----:B------:R-:W-:Y:S02]  /*1440*/  IMAD R19, R5, R8, R19 ;  /* 0x0000000805137224 */ /* 0x000fe400078e0213 */
[----:B------:R-:W-:-:S07]  /*1450*/  IMAD R16, R3, R2, R16 ;  /* 0x0000000203107224 */ /* 0x000fce00078e0210 */
.L_x_16:
[----:B------:R-:W-:Y:S01]  /*1460*/  BAR.SYNC.DEFER_BLOCKING 0x0 ;  /* 0x0000000000007b1d */ /* 0x000fe20000010000 */
[----:B------:R-:W-:Y:S01]  /*1470*/  UISETP.NE.AND UP1, UPT, UR8, 0x2, UPT ;  /* 0x000000020800788c */ /* 0x000fe2000bf25270 */
[----:B------:R-:W-:Y:S02]  /*1480*/  ISETP.NE.OR P5, PT, R0, 0x2, !P5 ;  /* 0x000000020000780c */ /* 0x000fe40006fa5670 */
[----:B------:R-:W-:-:S06]  /*1490*/  LOP3.LUT R2, R186, 0x1f, RZ, 0xc0, !PT ;  /* 0x0000001fba027812 */ /* 0x000fcc00078ec0ff */
[----:B------:R-:W-:Y:S05]  /*14a0*/  BRA.U UP1, `(.L_x_17) ;  /* 0x0000002101c47547 */ /* 0x000fea000b800000 */
[----:B------:R-:W1:Y:S01]  /*14b0*/  LDCU UR6, c[0x0][0x388] ;  /* 0x00007100ff0677ac */ /* 0x000e620008000800 */
[----:B------:R-:W2:Y:S01]  /*14c0*/  LDC R11, c[0x0][0x370] ;  /* 0x0000dc00ff0b7b82 */ /* 0x000ea20000000800 */
[----:B------:R-:W-:Y:S01]  /*14d0*/  PLOP3.LUT P0, PT, PT, PT, UP2, 0x80, 0x8 ;  /* 0x000000000008781c */ /* 0x000fe20003f0f028 */
[----:B------:R-:W-:Y:S01]  /*14e0*/  IMAD.MOV.U32 R12, RZ, RZ, RZ ;  /* 0x000000ffff0c7224 */ /* 0x000fe200078e00ff */
[----:B------:R-:W4:Y:S01]  /*14f0*/  LDCU UR4, c[0x0][0x38c] ;  /* 0x00007180ff0477ac */ /* 0x000f220008000800 */
[----:B------:R-:W-:Y:S02]  /*1500*/  ISETP.EQ.OR P4, PT, R2, RZ, P5 ;  /* 0x000000ff0200720c */ /* 0x000fe40002f82670 */
[----:B------:R-:W-:Y:S01]  /*1510*/  PLOP3.LUT P0, PT, P0, PT, PT, 0x8, 0x80 ;  /* 0x000000000080781c */ /* 0x000fe2000070e170 */
[----:B------:R-:W3:Y:S01]  /*1520*/  LDCU UR35, c[0x0][0x390] ;  /* 0x00007200ff2377ac */ /* 0x000ee20008000800 */
[----:B------:R-:W2:Y:S01]  /*1530*/  LDC R0, c[0x0][0x374] ;  /* 0x0000dd00ff007b82 */ /* 0x000ea20000000800 */
[----:B------:R-:W2:Y:S01]  /*1540*/  LDCU.64 UR36, c[0x0][0x348] ;  /* 0x00006900ff2477ac */ /* 0x000ea20008000a00 */
[----:B------:R-:W-:Y:S01]  /*1550*/  UMOV UR33, 0x1 ;  /* 0x0000000100217882 */ /* 0x000fe20000000000 */
[----:B------:R-:W-:Y:S01]  /*1560*/  UMOV UR32, URZ ;  /* 0x000000ff00207c82 */ /* 0x000fe20008000000 */
[----:B-1----:R-:W-:Y:S01]  /*1570*/  UIADD3 UR6, UPT, UPT, UR6, 0x1f, URZ ;  /* 0x0000001f06067890 */ /* 0x002fe2000fffe0ff */
[----:B------:R-:W-:Y:S01]  /*1580*/  UMOV UR20, URZ ;  /* 0x000000ff00147c82 */ /* 0x000fe20008000000 */
[----:B------:R-:W-:-:S02]  /*1590*/  UMOV UR31, URZ ;  /* 0x000000ff001f7c82 */ /* 0x000fc40008000000 */
[----:B------:R-:W-:-:S04]  /*15a0*/  USHF.R.S32.HI UR5, URZ, 0x1f, UR6 ;  /* 0x0000001fff057899 */ /* 0x000fc80008011406 */
[----:B------:R-:W-:-:S04]  /*15b0*/  ULEA.HI UR5, UR5, UR6, URZ, 0x5 ;  /* 0x0000000605057291 */ /* 0x000fc8000f8f28ff */
[----:B------:R-:W-:-:S04]  /*15c0*/  USHF.R.S32.HI UR5, URZ, 0x5, UR5 ;  /* 0x00000005ff057899 */ /* 0x000fc80008011405 */
[----:B----4-:R-:W-:-:S04]  /*15d0*/  UIMAD UR4, UR5, UR4, URZ ;  /* 0x00000004050472a4 */ /* 0x010fc8000f8e02ff */
[----:B---3--:R-:W-:-:S04]  /*15e0*/  UIMAD UR35, UR4, UR35, URZ ;  /* 0x00000023042372a4 */ /* 0x008fc8000f8e02ff */
[----:B------:R-:W-:Y:S02]  /*15f0*/  UISETP.NE.AND UP1, UPT, UR35, URZ, UPT ;  /* 0x000000ff2300728c */ /* 0x000fe4000bf25270 */
[----:B------:R-:W-:-:S04]  /*1600*/  UISETP.LT.U32.AND UP0, UPT, UR35, 0x18, UPT ;  /* 0x000000182300788c */ /* 0x000fc8000bf01070 */
[----:B------:R-:W-:-:S04]  /*1610*/  USEL UR34, UR35, 0x18, UP0 ;  /* 0x0000001823227887 */ /* 0x000fc80008000000 */
[----:B------:R-:W-:Y:S02]  /*1620*/  UIADD3 UR23, UPT, UPT, UR34, -0x1, URZ ;  /* 0xffffffff22177890 */ /* 0x000fe4000fffe0ff */
[----:B------:R-:W-:Y:S02]  /*1630*/  @!UP1 UIADD3 UR23, UPT, UPT, UR34, URZ, URZ ;  /* 0x000000ff22179290 */ /* 0x000fe4000fffe0ff */
[----:B------:R-:W-:Y:S02]  /*1640*/  UIADD3 UR34, UPT, UPT, UR35, -UR34, URZ ;  /* 0x8000002223227290 */ /* 0x000fe4000fffe0ff */
[----:B--2---:R-:W-:-:S12]  /*1650*/  UIADD3 UR23, UPT, UPT, UR23, 0x1, URZ ;  /* 0x0000000117177890 */ /* 0x004fd8000fffe0ff */
.L_x_33:
[----:B------:R-:W1:Y:S01]  /*1660*/  S2UR UR22, SR_CgaCtaId ;  /* 0x00000000001679c3 */ /* 0x000e620000008800 */
[----:B------:R-:W-:Y:S01]  /*1670*/  UMOV UR4, 0x400 ;  /* 0x0000040000047882 */ /* 0x000fe20000000000 */
[----:B------:R-:W-:Y:S01]  /*1680*/  IMAD.U32 R2, RZ, RZ, UR33 ;  /* 0x00000021ff027e24 */ /* 0x000fe2000f8e00ff */
[----:B------:R-:W-:Y:S01]  /*1690*/  UISETP.NE.AND UP0, UPT, UR35, URZ, UPT ;  /* 0x000000ff2300728c */ /* 0x000fe2000bf05270 */
[----:B------:R-:W-:Y:S01]  /*16a0*/  R2UR UR27, R16 ;  /* 0x00000000101b72ca */ /* 0x000fe200000e0000 */
[----:B------:R-:W-:Y:S01]  /*16b0*/  IMAD.SHL.U32 R19, R19, 0x80, RZ ;  /* 0x0000008013137824 */ /* 0x000fe200078e00ff */
[----:B------:R-:W-:Y:S01]  /*16c0*/  UMOV UR30, URZ ;  /* 0x000000ff001e7c82 */ /* 0x000fe20008000000 */
[----:B------:R-:W-:Y:S01]  /*16d0*/  SHF.L.U32 R2, R2, 0x1f, RZ ;  /* 0x0000001f02027819 */ /* 0x000fe200000006ff */
[----:B------:R-:W-:Y:S01]  /*16e0*/  UMOV UR29, URZ ;  /* 0x000000ff001d7c82 */ /* 0x000fe20008000000 */
[----:B------:R-:W-:-:S08]  /*16f0*/  UMOV UR28, URZ ;  /* 0x000000ff001c7c82 */ /* 0x000fd00008000000 */
[----:B------:R-:W-:Y:S02]  /*1700*/  USHF.L.U32 UR27, UR27, 0x7, URZ ;  /* 0x000000071b1b7899 */ /* 0x000fe400080006ff */
[----:B-1----:R-:W-:-:S04]  /*1710*/  ULEA UR22, UR22, UR4, 0x18 ;  /* 0x0000000416167291 */ /* 0x002fc8000f8ec0ff */
[----:B------:R-:W-:-:S09]  /*1720*/  ULEA UR4, UR32, UR22, 0x3 ;  /* 0x0000001620047291 */ /* 0x000fd2000f8e18ff */
[----:B--2---:R1:W2:Y:S01]  /*1730*/  SYNCS.PHASECHK.TRANS64.TRYWAIT P2, [UR4+0xc0], R2 ;  /* 0x0000c002ff0075a7 */ /* 0x0042a20008041104 */
[----:B---3--:R-:W-:Y:S05]  /*1740*/  BRA.U !UP0, `(.L_x_18) ;  /* 0x0000000508687547 */ /* 0x008fea000b800000 */
[----:B------:R-:W3:Y:S01]  /*1750*/  LDC.64 R8, c[0x0][0x480] ;  /* 0x00012000ff087b82 */ /* 0x000ee20000000a00 */
[----:B------:R-:W4:Y:S01]  /*1760*/  LDCU UR16, c[0x0][0x390] ;  /* 0x00007200ff1077ac */ /* 0x000f220008000800 */
[----:B------:R-:W2:Y:S06]  /*1770*/  LDCU UR17, c[0x0][0x38c] ;  /* 0x00007180ff1177ac */ /* 0x000eac0008000800 */
[----:B------:R-:W4:Y:S01]  /*1780*/  LDC.64 R6, c[0x0][0x488] ;  /* 0x00012200ff067b82 */ /* 0x000f220000000a00 */
[----:B------:R-:W2:Y:S01]  /*1790*/  LDCU.64 UR14, c[0x0][0x4b8] ;  /* 0x00009700ff0e77ac */ /* 0x000ea20008000a00 */
[----:B------:R-:W-:Y:S01]  /*17a0*/  UIADD3 UR31, UPT, UPT, UR23, UR20, URZ ;  /* 0x00000014171f7290 */ /* 0x000fe2000fffe0ff */
[----:B------:R-:W-:-:S05]  /*17b0*/  UMOV UR30, URZ ;  /* 0x000000ff001e7c82 */ /* 0x000fca0008000000 */
[----:B-1----:R-:W1:Y:S01]  /*17c0*/  LDC.64 R2, c[0x0][0x490] ;  /* 0x00012400ff027b82 */ /* 0x002e620000000a00 */
[----:B------:R-:W-:Y:S01]  /*17d0*/  UMOV UR18, UR32 ;  /* 0x0000002000127c82 */ /* 0x000fe20008000000 */
[----:B------:R-:W-:Y:S01]  /*17e0*/  UMOV UR28, URZ ;  /* 0x000000ff001c7c82 */ /* 0x000fe20008000000 */
[----:B------:R-:W-:Y:S01]  /*17f0*/  UMOV UR29, URZ ;  /* 0x000000ff001d7c82 */ /* 0x000fe20008000000 */
[----:B---3--:R-:W-:Y:S01]  /*1800*/  IMAD.HI.U32 R9, R19, R9, RZ ;  /* 0x0000000913097227 */ /* 0x008fe200078e00ff */
[----:B------:R-:W-:-:S03]  /*1810*/  ISETP.NE.AND P1, PT, R8, 0x1, PT ;  /* 0x000000010800780c */ /* 0x000fc60003f25270 */
[----:B------:R-:W3:Y:S01]  /*1820*/  LDC.64 R4, c[0x0][0x4b0] ;  /* 0x00012c00ff047b82 */ /* 0x000ee20000000a00 */
[----:B----4-:R-:W-:-:S04]  /*1830*/  SHF.R.U32.HI R6, RZ, R6, R9 ;  /* 0x00000006ff067219 */ /* 0x010fc80000011609 */
[----:B------:R-:W-:Y:S02]  /*1840*/  SEL R6, R19, R6, !P1 ;  /* 0x0000000613067207 */ /* 0x000fe40004800000 */
[----:B------:R-:W-:Y:S02]  /*1850*/  ISETP.NE.AND P1, PT, R7, 0x1, PT ;  /* 0x000000010700780c */ /* 0x000fe40003f25270 */
[C---:B------:R-:W-:Y:S01]  /*1860*/  R2UR UR4, R6.reuse ;  /* 0x00000000060472ca */ /* 0x040fe200000e0000 */
[----:B-1----:R-:W-:-:S04]  /*1870*/  IMAD.HI.U32 R2, R6, R2, RZ ;  /* 0x0000000206027227 */ /* 0x002fc800078e00ff */
[----:B------:R-:W-:Y:S01]  /*1880*/  IMAD.MOV R14, RZ, RZ, -R6 ;  /* 0x000000ffff0e7224 */ /* 0x000fe200078e0a06 */
[----:B------:R-:W-:-:S03]  /*1890*/  SHF.R.U32.HI R2, RZ, R3, R2 ;  /* 0x00000003ff027219 */ /* 0x000fc60000011602 */
[----:B------:R-:W-:Y:S01]  /*18a0*/  IMAD R14, R8, R14, R19 ;  /* 0x0000000e080e7224 */ /* 0x000fe200078e0213 */
[----:B------:R-:W-:Y:S01]  /*18b0*/  R2UR UR13, R2 ;  /* 0x00000000020d72ca */ /* 0x000fe200000e0000 */
[----:B------:R-:W-:Y:S01]  /*18c0*/  VOTEU.ANY UP0, P1 ;  /* 0x0000000000ff7886 */ /* 0x000fe20000800100 */
[----:B------:R-:W1:Y:S01]  /*18d0*/  LDC.64 R2, c[0x0][0x4d0] ;  /* 0x00013400ff027b82 */ /* 0x000e620000000a00 */
[----:B---3--:R-:W-:Y:S02]  /*18e0*/  R2UR UR8, R4 ;  /* 0x00000000040872ca */ /* 0x008fe400000e0000 */
[----:B------:R-:W-:Y:S02]  /*18f0*/  R2UR UR9, R14 ;  /* 0x000000000e0972ca */ /* 0x000fe400000e0000 */
[----:B------:R-:W-:-:S06]  /*1900*/  R2UR UR6, R5 ;  /* 0x00000000050672ca */ /* 0x000fcc00000e0000 */
[----:B------:R-:W-:Y:S01]  /*1910*/  USEL UR13, UR4, UR13, !UP0 ;  /* 0x0000000d040d7287 */ /* 0x000fe2000c000000 */
[----:B------:R-:W3:Y:S05]  /*1920*/  LDCU.64 UR4, c[0x0][0x4d8] ;  /* 0x00009b00ff0477ac */ /* 0x000eea0008000a00 */
[----:B------:R-:W-:-:S04]  /*1930*/  IMAD R9, RZ, RZ, -UR13 ;  /* 0x8000000dff097e24 */ /* 0x000fc8000f8e02ff */
[----:B------:R-:W-:Y:S01]  /*1940*/  IMAD R9, R7, R9, R6 ;  /* 0x0000000907097224 */ /* 0x000fe200078e0206 */
[----:B-1----:R-:W-:-:S04]  /*1950*/  R2UR UR11, R2 ;  /* 0x00000000020b72ca */ /* 0x002fc800000e0000 */
[----:B------:R-:W-:Y:S02]  /*1960*/  R2UR UR7, R9 ;  /* 0x00000000090772ca */ /* 0x000fe400000e0000 */
[----:B------:R-:W-:-:S07]  /*1970*/  R2UR UR12, R3 ;  /* 0x00000000030c72ca */ /* 0x000fce00000e0000 */
[----:B------:R-:W-:-:S06]  /*1980*/  UIMAD UR11, UR9, UR8, UR11 ;  /* 0x00000008090b72a4 */ /* 0x000fcc000f8e020b */
[----:B--23--:R-:W-:-:S12]  /*1990*/  UIMAD UR12, UR7, UR6, UR12 ;  /* 0x00000006070c72a4 */ /* 0x00cfd8000f8e020c */
.L_x_23:
[----:B------:R-:W-:Y:S01]  /*19a0*/  @!P5 MOV R3, 0x2000 ;  /* 0x000020000003d802 */ /* 0x000fe20000000f00 */
[----:B------:R-:W-:Y:S01]  /*19b0*/  ULEA UR9, UR18, UR22, 0x3 ;  /* 0x0000001612097291 */ /* 0x000fe2000f8e18ff */
[----:B----4-:R-:W-:Y:S11]  /*19c0*/  @P2 BRA `(.L_x_19) ;  /* 0x0000000000102947 */ /* 0x010ff60003800000 */
[----:B------:R-:W-:Y:S04]  /*19d0*/  MOV R2, UR33 ;  /* 0x0000002100027c02 */ /* 0x000fe80008000f00 */
[----:B------:R-:W-:Y:S04]  /*19e0*/  SHF.L.U32 R5, R2, 0x1f, RZ ;  /* 0x0000001f02057819 */ /* 0x000fe800000006ff */
[----:B------:R-:W1:Y:S02]  /*19f0*/  SYNCS.PHASECHK.TRANS64.TRYWAIT P1, [UR9+0xc0], R5 ;  /* 0x0000c005ff0075a7 */ /* 0x000e640008021109 */
[----:B-1----:R-:W-:Y:S05]  /*1a00*/  @!P1 BRA `(.L_x_20) ;  /* 0x0000007800089947 */ /* 0x002fea0003800000 */
.L_x_19:
[----:B------:R2:W-:Y:S01]  /*1a10*/  @!P5 SYNCS.ARRIVE.TRANS64 RZ, [UR9], R3 ;  /* 0x00000003ffffd9a7 */ /* 0x0005e20008000009 */
[----:B------:R-:W-:Y:S04]  /*1a20*/  BSSY.RECONVERGENT B0, `(.L_x_21) ;  /* 0x0000003000007945 */ /* 0x000fe80003800200 */
[----:B------:R-:W-:Y:S05]  /*1a30*/  @P4 BRA `(.L_x_22) ;  /* 0x0000000000044947 */ /* 0x000fea0003800000 */
[----:B------:R-:W-:Y:S05]  /*1a40*/  BPT.TRAP 0x1 ;  /* 0x000000040000795c */ /* 0x000fea0000300000 */
.L_x_22:
[----:B------:R-:W-:Y:S05]  /*1a50*/  BSYNC.RECONVERGENT B0 ;  /* 0x0000000000007941 */ /* 0x000fea0003800200 */
.L_x_21:
[----:B------:R-:W-:Y:S02]  /*1a60*/  UIADD3 UR32, UPT, UPT, UR18, 0x1, URZ ;  /* 0x0000000112207890 */ /* 0x000fe4000fffe0ff */
[----:B------:R-:W-:Y:S02]  /*1a70*/  UIMAD UR7, UR28, UR14, UR4 ;  /* 0x0000000e1c0772a4 */ /* 0x000fe4000f8e0204 */
[----:B------:R-:W-:Y:S02]  /*1a80*/  UISETP.NE.AND UP0, UPT, UR32, 0x18, UPT ;  /* 0x000000182000788c */ /* 0x000fe4000bf05270 */
[----:B------:R-:W-:Y:S02]  /*1a90*/  UIMAD UR6, UR29, UR15, UR5 ;  /* 0x0000000f1d0672a4 */ /* 0x000fe4000f8e0205 */
[----:B------:R-:W-:Y:S02]  /*1aa0*/  USEL UR8, URZ, 0x1, UP0 ;  /* 0x00000001ff087887 */ /* 0x000fe40008000000 */
[----:B------:R-:W-:Y:S02]  /*1ab0*/  USEL UR32, UR32, URZ, UP0 ;  /* 0x000000ff20207287 */ /* 0x000fe40008000000 */
[----:B------:R-:W-:Y:S02]  /*1ac0*/  ULOP3.LUT UR33, UR33, UR8, URZ, 0x3c, !UPT ;  /* 0x0000000821217292 */ /* 0x000fe4000f8e3cff */
[----:B------:R-:W-:Y:S02]  /*1ad0*/  ULEA UR8, UR32, UR22, 0x3 ;  /* 0x0000001620087291 */ /* 0x000fe4000f8e18ff */
[----:B------:R-:W-:Y:S02]  /*1ae0*/  ULEA UR21, UR18, UR22, 0xc ;  /* 0x0000001612157291 */ /* 0x000fe4000f8e60ff */
[----:B------:R-:W-:Y:S01]  /*1af0*/  UIADD3 UR44, UP1, UPT, UR36, 0x80, URZ ;  /* 0x00000080242c7890 */ /* 0x000fe2000ff3e0ff */
[----:B-1----:R-:W-:Y:S01]  /*1b00*/  MOV R2, UR33 ;  /* 0x0000002100027c02 */ /* 0x002fe20008000f00 */
[----:B------:R-:W-:Y:S02]  /*1b10*/  UPRMT UR42, UR7, 0x40, UR6 ;  /* 0x00000040072a7896 */ /* 0x000fe40008000006 */
[----:B------:R-:W-:Y:S01]  /*1b20*/  UIADD3 UR24, UPT, UPT, UR21, 0x20600, URZ ;  /* 0x0002060015187890 */ /* 0x000fe2000fffe0ff */
[----:B--2---:R-:W-:Y:S01]  /*1b30*/  SHF.L.U32 R3, R2, 0x1f, RZ ;  /* 0x0000001f02037819 */ /* 0x004fe200000006ff */
[----:B------:R-:W-:Y:S02]  /*1b40*/  USHF.L.U32 UR10, UR30, 0x5, URZ ;  /* 0x000000051e0a7899 */ /* 0x000fe400080006ff */
[----:B------:R-:W-:Y:S01]  /*1b50*/  UIADD3.X UR45, UPT, UPT, URZ, UR37, URZ, UP1, !UPT ;  /* 0x00000025ff2d7290 */ /* 0x000fe20008ffe4ff */
[----:B------:R3:W4:Y:S01]  /*1b60*/  SYNCS.PHASECHK.TRANS64.TRYWAIT P2, [UR8+0xc0], R3 ;  /* 0x0000c003ff0075a7 */ /* 0x0007220008041108 */
[----:B------:R-:W-:Y:S02]  /*1b70*/  UIADD3 UR8, UPT, UPT, UR21, 0x8600, URZ ;  /* 0x0000860015087890 */ /* 0x000fe4000fffe0ff */
[----:B------:R-:W-:Y:S02]  /*1b80*/  UPRMT UR21, UR42, 0x5410, URZ ;  /* 0x000054102a157896 */ /* 0x000fe400080000ff */
[----:B------:R-:W-:Y:S02]  /*1b90*/  UIADD3 UR40, UP0, UPT, UR36, 0x180, URZ ;  /* 0x0000018024287890 */ /* 0x000fe4000ff1e0ff */
[----:B------:R-:W-:Y:S02]  /*1ba0*/  UIADD3 UR19, UPT, UPT, UR28, 0x1, URZ ;  /* 0x000000011c137890 */ /* 0x000fe4000fffe0ff */
[----:B------:R-:W-:Y:S02]  /*1bb0*/  UIADD3.X UR41, UPT, UPT, URZ, UR37, URZ, UP0, !UPT ;  /* 0x00000025ff297290 */ /* 0x000fe400087fe4ff */
[----:B------:R-:W-:Y:S01]  /*1bc0*/  UISETP.NE.AND UP2, UPT, UR19, UR17, UPT ;  /* 0x000000111300728c */ /* 0x000fe2000bf45270 */
[----:B------:R-:W-:Y:S01]  /*1bd0*/  UTMALDG.4D.IM2COL [UR8], [UR44], UR21 ;  /* 0x000000082c0073b4 */ /* 0x000fe20008058015 */
[----:B------:R-:W-:Y:S02]  /*1be0*/  UIADD3 UR18, UPT, UPT, UR29, 0x1, URZ ;  /* 0x000000011d127890 */ /* 0x000fe4000fffe0ff */
[----:B------:R-:W-:Y:S02]  /*1bf0*/  UIADD3 UR20, UPT, UPT, UR20, 0x1, URZ ;  /* 0x0000000114147890 */ /* 0x000fe4000fffe0ff */
[----:B------:R-:W-:Y:S01]  /*1c00*/  UIADD3 UR42, UPT, UPT, UR30, 0x1, URZ ;  /* 0x000000011e2a7890 */ /* 0x000fe2000fffe0ff */
[----:B------:R-:W-:Y:S01]  /*1c10*/  UMOV UR38, 0x0 ;  /* 0x0000000000267882 */ /* 0x000fe20000000000 */
[----:B------:R-:W-:Y:S01]  /*1c20*/  UMOV UR39, 0x10000000 ;  /* 0x1000000000277882 */ /* 0x000fe20000000000 */
[----:B------:R-:W-:Y:S02]  /*1c30*/  UMOV UR25, UR9 ;  /* 0x0000000900197c82 */ /* 0x000fe40008000000 */
[----:B------:R-:W-:Y:S01]  /*1c40*/  @UP2 UIADD3 UR18, UPT, UPT, UR29, URZ, URZ ;  /* 0x000000ff1d122290 */ /* 0x000fe2000fffe0ff */
[----:B------:R-:W-:Y:S03]  /*1c50*/  UMOV UR26, UR10 ;  /* 0x0000000a001a7c82 */ /* 0x000fe60008000000 */
[----:B------:R-:W-:Y:S01]  /*1c60*/  UISETP.NE.AND UP0, UPT, UR18, UR16, UPT ;  /* 0x000000101200728c */ /* 0x000fe2000bf05270 */
[----:B------:R1:W-:Y:S10]  /*1c70*/  UTMALDG.4D [UR24], [UR40], desc[UR38] ;  /* 0x00002618280075b4 */ /* 0x0003f40008019000 */
[----:B------:R-:W-:Y:S07]  /*1c80*/  @UP0 UIADD3 UR42, UPT, UPT, UR30, URZ, URZ ;  /* 0x000000ff1e2a0290 */ /* 0x000fee000fffe0ff */
[----:B------:R-:W-:Y:S01]  /*1c90*/  UMOV UR30, UR42 ;  /* 0x0000002a001e7c82 */ /* 0x000fe20008000000 */
[----:B-1----:R-:W-:Y:S02]  /*1ca0*/  USEL UR29, UR18, URZ, UP0 ;  /* 0x000000ff121d7287 */ /* 0x002fe40008000000 */
[----:B------:R-:W-:Y:S02]  /*1cb0*/  UISETP.NE.AND UP0, UPT, UR20, UR31, UPT ;  /* 0x0000001f1400728c */ /* 0x000fe4000bf05270 */
[----:B------:R-:W-:Y:S01]  /*1cc0*/  USEL UR28, UR19, URZ, UP2 ;  /* 0x000000ff131c7287 */ /* 0x000fe20009000000 */
[----:B------:R-:W-:Y:S06]  /*1cd0*/  UMOV UR18, UR32 ;  /* 0x0000002000127c82 */ /* 0x000fec0008000000 */
[----:B---3--:R-:W-:Y:S05]  /*1ce0*/  BRA.U UP0, `(.L_x_23) ;  /* 0xfffffffd002c7547 */ /* 0x008fea000b83ffff */
.L_x_18:
[----:B------:R-:W-:Y:S01]  /*1cf0*/  ULEA UR4, UR32, UR22, 0x3 ;  /* 0x0000001620047291 */ /* 0x000fe2000f8e18ff */
[----:B-1----:R-:W-:Y:S01]  /*1d00*/  MOV R2, UR33 ;  /* 0x0000002100027c02 */ /* 0x002fe20008000f00 */
[----:B------:R-:W-:Y:S01]  /*1d10*/  @!P0 SYNCS.ARRIVE.TRANS64.A1T0 RZ, [UR22+0x1a8], RZ ;  /* 0x0001a8ffffff89a7 */ /* 0x000fe20008100016 */
[----:B------:R-:W-:Y:S02]  /*1d20*/  UISETP.GE.AND UP0, UPT, UR34, 0x1, UPT ;  /* 0x000000012200788c */ /* 0x000fe4000bf06270 */
[----:B------:R-:W-:-:S04]  /*1d30*/  SHF.L.U32 R2, R2, 0x1f, RZ ;  /* 0x0000001f02027819 */ /* 0x000fc800000006ff */
[----:B------:R1:W3:Y:S03]  /*1d40*/  SYNCS.PHASECHK.TRANS64.TRYWAIT P1, [UR4+0xc0], R2 ;  /* 0x0000c002ff0075a7 */ /* 0x0002e60008021104 */
[----:B------:R-:W-:Y:S05]  /*1d50*/  BRA.U !UP0, `(.L_x_24) ;  /* 0x0000000508707547 */ /* 0x000fea000b800000 */
[----:B------:R-:W4:Y:S01]  /*1d60*/  LDC.64 R8, c[0x0][0x480] ;  /* 0x00012000ff087b82 */ /* 0x000f220000000a00 */
[----:B------:R-:W2:Y:S01]  /*1d70*/  LDCU UR25, c[0x0][0x390] ;  /* 0x00007200ff1977ac */ /* 0x000ea20008000800 */
[----:B------:R-:W2:Y:S06]  /*1d80*/  LDCU UR26, c[0x0][0x38c] ;  /* 0x00007180ff1a77ac */ /* 0x000eac0008000800 */
[----:B------:R-:W4:Y:S01]  /*1d90*/  LDC.64 R6, c[0x0][0x488] ;  /* 0x00012200ff067b82 */ /* 0x000f220000000a00 */
[----:B------:R-:W2:Y:S01]  /*1da0*/  LDCU.64 UR14, c[0x0][0x4b8] ;  /* 0x00009700ff0e77ac */ /* 0x000ea20008000a00 */
[----:B------:R-:W-:Y:S01]  /*1db0*/  UIADD3 UR31, UPT, UPT, UR34, UR31, URZ ;  /* 0x0000001f221f7290 */ /* 0x000fe2000fffe0ff */
[----:B------:R-:W-:-:S05]  /*1dc0*/  UMOV UR40, UR34 ;  /* 0x0000002200287c82 */ /* 0x000fca0008000000 */
[----:B-1----:R-:W1:Y:S01]  /*1dd0*/  LDC.64 R2, c[0x0][0x490] ;  /* 0x00012400ff027b82 */ /* 0x002e620000000a00 */
[----:B------:R-:W-:Y:S01]  /*1de0*/  UMOV UR38, UR32 ;  /* 0x0000002000267c82 */ /* 0x000fe20008000000 */
[----:B----4-:R-:W-:Y:S01]  /*1df0*/  IMAD.HI.U32 R9, R19, R9, RZ ;  /* 0x0000000913097227 */ /* 0x010fe200078e00ff */
[----:B------:R-:W-:-:S05]  /*1e00*/  ISETP.NE.AND P0, PT, R8, 0x1, PT ;  /* 0x000000010800780c */ /* 0x000fca0003f05270 */
[----:B------:R-:W4:Y:S01]  /*1e10*/  LDC.64 R4, c[0x0][0x4b0] ;  /* 0x00012c00ff047b82 */ /* 0x000f220000000a00 */
[----:B------:R-:W-:-:S04]  /*1e20*/  SHF.R.U32.HI R6, RZ, R6, R9 ;  /* 0x00000006ff067219 */ /* 0x000fc80000011609 */
        /* <DEDUP_REMOVED lines=10> */
[----:B----4-:R-:W-:Y:S02]  /*1ed0*/  R2UR UR8, R4 ;  /* 0x00000000040872ca */ /* 0x010fe400000e0000 */
[----:B------:R-:W-:Y:S02]  /*1ee0*/  R2UR UR9, R9 ;  /* 0x00000000090972ca */ /* 0x000fe400000e0000 */
[----:B------:R-:W-:-:S06]  /*1ef0*/  R2UR UR6, R5 ;  /* 0x00000000050672ca */ /* 0x000fcc00000e0000 */
[----:B------:R-:W-:Y:S01]  /*1f00*/  USEL UR13, UR4, UR13, !UP0 ;  /* 0x0000000d040d7287 */ /* 0x000fe2000c000000 */
[----:B------:R-:W4:Y:S05]  /*1f10*/  LDCU.64 UR4, c[0x0][0x4d8] ;  /* 0x00009b00ff0477ac */ /* 0x000f2a0008000a00 */
[----:B------:R-:W-:-:S04]  /*1f20*/  IMAD R14, RZ, RZ, -UR13 ;  /* 0x8000000dff0e7e24 */ /* 0x000fc8000f8e02ff */
[----:B------:R-:W-:Y:S01]  /*1f30*/  IMAD R14, R7, R14, R6 ;  /* 0x0000000e070e7224 */ /* 0x000fe200078e0206 */
[----:B-1----:R-:W-:-:S04]  /*1f40*/  R2UR UR11, R2 ;  /* 0x00000000020b72ca */ /* 0x002fc800000e0000 */
[----:B------:R-:W-:Y:S02]  /*1f50*/  R2UR UR7, R14 ;  /* 0x000000000e0772ca */ /* 0x000fe400000e0000 */
[----:B------:R-:W-:-:S07]  /*1f60*/  R2UR UR12, R3 ;  /* 0x00000000030c72ca */ /* 0x000fce00000e0000 */
[----:B------:R-:W-:-:S06]  /*1f70*/  UIMAD UR11, UR9, UR8, UR11 ;  /* 0x00000008090b72a4 */ /* 0x000fcc000f8e020b */
[----:B--2-4-:R-:W-:-:S12]  /*1f80*/  UIMAD UR12, UR7, UR6, UR12 ;  /* 0x00000006070c72a4 */ /* 0x014fd8000f8e020c */
.L_x_29:
[----:B------:R-:W-:Y:S01]  /*1f90*/  @!P5 MOV R3, 0x2000 ;  /* 0x000020000003d802 */ /* 0x000fe20000000f00 */
[----:B------:R-:W-:Y:S01]  /*1fa0*/  ULEA UR9, UR38, UR22, 0x3 ;  /* 0x0000001626097291 */ /* 0x000fe2000f8e18ff */
[----:B--23--:R-:W-:Y:S11]  /*1fb0*/  @P1 BRA `(.L_x_25) ;  /* 0x0000000000101947 */ /* 0x00cff60003800000 */
[----:B------:R-:W-:Y:S04]  /*1fc0*/  MOV R2, UR33 ;  /* 0x0000002100027c02 */ /* 0x000fe80008000f00 */
[----:B------:R-:W-:Y:S04]  /*1fd0*/  SHF.L.U32 R5, R2, 0x1f, RZ ;  /* 0x0000001f02057819 */ /* 0x000fe800000006ff */
[----:B------:R-:W1:Y:S02]  /*1fe0*/  SYNCS.PHASECHK.TRANS64.TRYWAIT P0, [UR9+0xc0], R5 ;  /* 0x0000c005ff0075a7 */ /* 0x000e640008001109 */
[----:B-1----:R-:W-:Y:S05]  /*1ff0*/  @!P0 BRA `(.L_x_26) ;  /* 0x0000007000a48947 */ /* 0x002fea0003800000 */
.L_x_25:
[----:B------:R2:W-:Y:S01]  /*2000*/  @!P5 SYNCS.ARRIVE.TRANS64 RZ, [UR9], R3 ;  /* 0x00000003ffffd9a7 */ /* 0x0005e20008000009 */
[----:B------:R-:W-:Y:S04]  /*2010*/  BSSY.RECONVERGENT B0, `(.L_x_27) ;  /* 0x0000003000007945 */ /* 0x000fe80003800200 */
[----:B------:R-:W-:Y:S05]  /*2020*/  @P4 BRA `(.L_x_28) ;  /* 0x0000000000044947 */ /* 0x000fea0003800000 */
[----:B------:R-:W-:Y:S05]  /*2030*/  BPT.TRAP 0x1 ;  /* 0x000000040000795c */ /* 0x000fea0000300000 */
.L_x_28:
[----:B------:R-:W-:Y:S05]  /*2040*/  BSYNC.RECONVERGENT B0 ;  /* 0x0000000000007941 */ /* 0x000fea0003800200 */
.L_x_27:
        /* <DEDUP_REMOVED lines=8> */
[----:B------:R-:W-:Y:S02]  /*20d0*/  UIADD3 UR39, UPT, UPT, UR28, 0x1, URZ ;  /* 0x000000011c277890 */ /* 0x000fe4000fffe0ff */
[----:B------:R-:W-:Y:S01]  /*20e0*/  UIADD3 UR46, UP1, UPT, UR36, 0x80, URZ ;  /* 0x00000080242e7890 */ /* 0x000fe2000ff3e0ff */
[----:B-1----:R-:W-:Y:S01]  /*20f0*/  MOV R2, UR33 ;  /* 0x0000002100027c02 */ /* 0x002fe20008000f00 */
[----:B------:R-:W-:Y:S02]  /*2100*/  ULEA UR16, UR38, UR22, 0xc ;  /* 0x0000001626107291 */ /* 0x000fe4000f8e60ff */
[----:B------:R-:W-:Y:S01]  /*2110*/  UPRMT UR41, UR6, 0x40, UR7 ;  /* 0x0000004006297896 */ /* 0x000fe20008000007 */
[----:B--2---:R-:W-:Y:S01]  /*2120*/  SHF.L.U32 R3, R2, 0x1f, RZ ;  /* 0x0000001f02037819 */ /* 0x004fe200000006ff */
[----:B------:R-:W-:Y:S02]  /*2130*/  UISETP.NE.AND UP2, UPT, UR39, UR26, UPT ;  /* 0x0000001a2700728c */ /* 0x000fe4000bf45270 */
[----:B------:R-:W-:Y:S01]  /*2140*/  USHF.L.U32 UR10, UR30, 0x5, URZ ;  /* 0x000000051e0a7899 */ /* 0x000fe200080006ff */
[----:B------:R1:W2:Y:S01]  /*2150*/  SYNCS.PHASECHK.TRANS64.TRYWAIT P1, [UR8+0xc0], R3 ;  /* 0x0000c003ff0075a7 */ /* 0x0002a20008021108 */
[----:B------:R-:W-:Y:S02]  /*2160*/  UIADD3.X UR47, UPT, UPT, URZ, UR37, URZ, UP1, !UPT ;  /* 0x00000025ff2f7290 */ /* 0x000fe40008ffe4ff */
[----:B------:R-:W-:Y:S02]  /*2170*/  UIADD3 UR8, UPT, UPT, UR16, 0x8600, URZ ;  /* 0x0000860010087890 */ /* 0x000fe4000fffe0ff */
[----:B------:R-:W-:Y:S02]  /*2180*/  UPRMT UR48, UR41, 0x5410, URZ ;  /* 0x0000541029307896 */ /* 0x000fe400080000ff */
[----:B------:R-:W-:Y:S02]  /*2190*/  UIADD3 UR44, UP0, UPT, UR36, 0x180, URZ ;  /* 0x00000180242c7890 */ /* 0x000fe4000ff1e0ff */
[----:B------:R-:W-:Y:S02]  /*21a0*/  UIADD3 UR16, UPT, UPT, UR16, 0x20600, URZ ;  /* 0x0002060010107890 */ /* 0x000fe4000fffe0ff */
[----:B------:R-:W-:Y:S02]  /*21b0*/  UIADD3.X UR45, UPT, UPT, URZ, UR37, URZ, UP0, !UPT ;  /* 0x00000025ff2d7290 */ /* 0x000fe400087fe4ff */
[----:B------:R-:W-:Y:S01]  /*21c0*/  UIADD3 UR38, UPT, UPT, UR29, 0x1, URZ ;  /* 0x000000011d267890 */ /* 0x000fe2000fffe0ff */
[----:B------:R1:W-:Y:S01]  /*21d0*/  UTMALDG.4D.IM2COL [UR8], [UR46], UR48 ;  /* 0x000000082e0073b4 */ /* 0x0003e20008058030 */
[----:B------:R-:W-:Y:S02]  /*21e0*/  @UP2 UIADD3 UR38, UPT, UPT, UR29, URZ, URZ ;  /* 0x000000ff1d262290 */ /* 0x000fe4000fffe0ff */
[----:B------:R-:W-:Y:S02]  /*21f0*/  UIADD3 UR41, UPT, UPT, UR30, 0x1, URZ ;  /* 0x000000011e297890 */ /* 0x000fe4000fffe0ff */
[----:B------:R-:W-:Y:S02]  /*2200*/  UISETP.NE.AND UP0, UPT, UR38, UR25, UPT ;  /* 0x000000192600728c */ /* 0x000fe4000bf05270 */
[----:B------:R-:W-:Y:S01]  /*2210*/  UIADD3 UR49, UPT, UPT, UR40, -0x1, URZ ;  /* 0xffffffff28317890 */ /* 0x000fe2000fffe0ff */
[----:B------:R-:W-:Y:S01]  /*2220*/  UMOV UR42, 0x0 ;  /* 0x00000000002a7882 */ /* 0x000fe20000000000 */
[----:B------:R-:W-:Y:S01]  /*2230*/  UMOV UR43, 0x10000000 ;  /* 0x10000000002b7882 */ /* 0x000fe20000000000 */
[----:B------:R-:W-:Y:S01]  /*2240*/  UMOV UR19, UR27 ;  /* 0x0000001b00137c82 */ /* 0x000fe20008000000 */
[----:B------:R-:W-:Y:S01]  /*2250*/  UMOV UR20, UR28 ;  /* 0x0000001c00147c82 */ /* 0x000fe20008000000 */
[----:B------:R-:W-:Y:S01]  /*2260*/  USEL UR28, UR39, URZ, UP2 ;  /* 0x000000ff271c7287 */ /* 0x000fe20009000000 */
[----:B------:R-:W-:Y:S03]  /*2270*/  UMOV UR21, UR29 ;  /* 0x0000001d00157c82 */ /* 0x000fe60008000000 */
[----:B------:R-:W-:Y:S02]  /*2280*/  @UP0 UIADD3 UR41, UPT, UPT, UR30, URZ, URZ ;  /* 0x000000ff1e290290 */ /* 0x000fe4000fffe0ff */
[----:B------:R-:W-:Y:S01]  /*2290*/  USEL UR29, UR38, URZ, UP0 ;  /* 0x000000ff261d7287 */ /* 0x000fe20008000000 */
[----:B------:R-:W-:Y:S01]  /*22a0*/  UMOV UR17, UR9 ;  /* 0x0000000900117c82 */ /* 0x000fe20008000000 */
[----:B------:R-:W-:Y:S01]  /*22b0*/  UMOV UR18, UR10 ;  /* 0x0000000a00127c82 */ /* 0x000fe20008000000 */
[----:B------:R-:W-:Y:S01]  /*22c0*/  UISETP.GT.U32.AND UP0, UPT, UR40, 0x1, UPT ;  /* 0x000000012800788c */ /* 0x000fe2000bf04070 */
[----:B------:R1:W-:Y:S01]  /*22d0*/  UTMALDG.4D [UR16], [UR44], desc[UR42] ;  /* 0x00002a102c0075b4 */ /* 0x0003e20008019000 */
[----:B------:R-:W-:Y:S01]  /*22e0*/  UMOV UR38, UR32 ;  /* 0x0000002000267c82 */ /* 0x000fe20008000000 */
[----:B------:R-:W-:Y:S01]  /*22f0*/  UMOV UR40, UR49 ;  /* 0x0000003100287c82 */ /* 0x000fe20008000000 */
[----:B------:R-:W-:Y:S05]  /*2300*/  UMOV UR30, UR41 ;  /* 0x00000029001e7c82 */ /* 0x000fea0008000000 */
[----:B-1----:R-:W-:Y:S05]  /*2310*/  BRA.U UP0, `(.L_x_29) ;  /* 0xfffffffd001c7547 */ /* 0x002fea000b83ffff */
.L_x_24:
[----:B------:R-:W-:Y:S01]  /*2320*/  SHF.L.U32 R3, R12, 0x1f, RZ ;  /* 0x0000001f0c037819 */ /* 0x000fe200000006ff */
[----:B------:R-:W-:-:S03]  /*2330*/  NOP ;  /* 0x0000000000007918 */ /* 0x000fc60000000000 */
[----:B------:R-:W4:Y:S02]  /*2340*/  SYNCS.PHASECHK.TRANS64.TRYWAIT P0, [UR22+0x1b0], R3 ;  /* 0x0001b003ff0075a7 */ /* 0x000f240008001116 */
[----:B----4-:R-:W-:Y:S05]  /*2350*/  @!P0 BRA `(.L_x_30) ;  /* 0x0000006c00e48947 */ /* 0x010fea0003800000 */
.L_x_122:
[----:B------:R-:W4:Y:S01]  /*2360*/  LDS.128 R4, [UR22+0x1f0] ;  /* 0x0001f016ff047984 */ /* 0x000f220008000c00 */
[----:B------:R-:W-:Y:S01]  /*2370*/  UIADD3 UR4, UPT, UPT, UR22, 0x1b8, URZ ;  /* 0x000001b816047890 */ /* 0x000fe2000fffe0ff */
[----:B------:R-:W-:Y:S01]  /*2380*/  ISETP.GE.AND P0, PT, R72, 0x1, PT ;  /* 0x000000014800780c */ /* 0x000fe20003f06270 */
[----:B------:R-:W-:Y:S01]  /*2390*/  @!PT LDS RZ, [RZ] ;  /* 0x00000000fffff984 */ /* 0x000fe20000000800 */
[----:B------:R-:W-:Y:S01]  /*23a0*/  @!PT LDS RZ, [RZ] ;  /* 0x00000000fffff984 */ /* 0x000fe20000000800 */
[----:B------:R-:W-:Y:S01]  /*23b0*/  @!PT LDS RZ, [RZ] ;  /* 0x00000000fffff984 */ /* 0x000fe20000000800 */
[----:B------:R-:W-:Y:S01]  /*23c0*/  @!PT LDS RZ, [RZ] ;  /* 0x00000000fffff984 */ /* 0x000fe20000000800 */
[----:B------:R1:W-:Y:S06]  /*23d0*/  MEMBAR.ALL.CTA ;  /* 0x0000000000007992 */ /* 0x0003ec0000008000 */
[----:B-1----:R-:W1:Y:S01]  /*23e0*/  FENCE.VIEW.ASYNC.S ;  /* 0x00000000000073c6 */ /* 0x002e620000000000 */
[----:B------:R-:W-:-:S09]  /*23f0*/  UPRMT UR4, URZ, 0x654, UR4 ;  /* 0x00000654ff047896 */ /* 0x000fd20008000004 */
[----:B-1----:R-:W-:Y:S01]  /*2400*/  SYNCS.ARRIVE.TRANS64.RED.A1T0 RZ, [UR4], RZ ;  /* 0x000000ffffff79a7 */ /* 0x002fe20008100404 */
[----:B----4-:R-:W-:-:S13]  /*2410*/  LOP3.LUT P3, RZ, R6, 0x1, RZ, 0xc0, !PT ;  /* 0x0000000106ff7812 */ /* 0x010fda000786c0ff */
[----:B------:R-:W-:Y:S02]  /*2420*/  @P3 MOV R13, R4 ;  /* 0x00000004000d3202 */ /* 0x000fe40000000f00 */
[----:B------:R-:W-:Y:S01]  /*2430*/  @P3 LOP3.LUT R10, R5, 0xffff, RZ, 0xc0, !PT ;  /* 0x0000ffff050a3812 */ /* 0x000fe200078ec0ff */
[----:B------:R-:W-:Y:S06]  /*2440*/  @!P0 BRA `(.L_x_31) ;  /* 0x0000000000b88947 */ /* 0x000fec0003800000 */
[----:B------:R-:W1:Y:S01]  /*2450*/  LDC.64 R4, c[0x0][0xb18] ;  /* 0x0002c600ff047b82 */ /* 0x000e620000000a00 */
[----:B--2---:R-:W-:-:S07]  /*2460*/  ISETP.NE.AND P2, PT, R72, 0x1, PT ;  /* 0x000000014800780c */ /* 0x004fce0003f45270 */
[----:B------:R-:W2:Y:S08]  /*2470*/  LDC.64 R6, c[0x0][0xb10] ;  /* 0x0002c400ff067b82 */ /* 0x000eb00000000a00 */
[----:B------:R-:W4:Y:S08]  /*2480*/  LDC R8, c[0x0][0xb20] ;  /* 0x0002c800ff087b82 */ /* 0x000f300000000800 */
[----:B------:R-:W3:Y:S01]  /*2490*/  LDC R14, c[0x0][0xb0c] ;  /* 0x0002c300ff0e7b82 */ /* 0x000ee20000000800 */
[----:B-1----:R-:W-:Y:S01]  /*24a0*/  IMAD.HI.U32 R9, R0, R5, RZ ;  /* 0x0000000500097227 */ /* 0x002fe200078e00ff */
[----:B------:R-:W-:-:S03]  /*24b0*/  ISETP.NE.AND P0, PT, R4, 0x1, PT ;  /* 0x000000010400780c */ /* 0x000fc60003f05270 */
[----:B------:R-:W-:-:S03]  /*24c0*/  IMAD.HI.U32 R5, R10, R5, RZ ;  /* 0x000000050a057227 */ /* 0x000fc600078e00ff */
[----:B------:R-:W1:Y:S01]  /*24d0*/  LDC.64 R2, c[0x0][0xb28] ;  /* 0x0002ca00ff027b82 */ /* 0x000e620000000a00 */
[----:B--2---:R-:W-:-:S04]  /*24e0*/  IMAD.HI.U32 R16, R11, R6, RZ ;  /* 0x000000060b107227 */ /* 0x004fc800078e00ff */
[----:B------:R-:W-:Y:S01]  /*24f0*/  IMAD.HI.U32 R18, R13, R6, RZ ;  /* 0x000000060d127227 */ /* 0x000fe200078e00ff */
[----:B------:R-:W-:Y:S02]  /*2500*/  SHF.R.U32.HI R16, RZ, R7, R16 ;  /* 0x00000007ff107219 */ /* 0x000fe40000011610 */
[-C--:B----4-:R-:W-:Y:S02]  /*2510*/  SHF.R.U32.HI R9, RZ, R8.reuse, R9 ;  /* 0x00000008ff097219 */ /* 0x090fe40000011609 */
[----:B------:R-:W-:Y:S02]  /*2520*/  SHF.R.U32.HI R5, RZ, R8, R5 ;  /* 0x00000008ff057219 */ /* 0x000fe40000011605 */
[----:B------:R-:W-:Y:S02]  /*2530*/  SEL R9, R0, R9, !P0 ;  /* 0x0000000900097207 */ /* 0x000fe40004000000 */
[----:B------:R-:W-:Y:S02]  /*2540*/  SHF.R.U32.HI R18, RZ, R7, R18 ;  /* 0x00000007ff127219 */ /* 0x000fe40000011612 */
[----:B---3--:R-:W-:-:S02]  /*2550*/  ISETP.NE.AND P1, PT, R14, 0x1, PT ;  /* 0x000000010e00780c */ /* 0x008fc40003f25270 */
[----:B------:R-:W-:Y:S02]  /*2560*/  SEL R5, R10, R5, !P0 ;  /* 0x000000050a057207 */ /* 0x000fe40004000000 */
[----:B------:R-:W-:Y:S02]  /*2570*/  SEL R15, R11, R16, !P1 ;  /* 0x000000100b0f7207 */ /* 0x000fe40004800000 */
[----:B------:R-:W-:Y:S01]  /*2580*/  SEL R7, R13, R18, !P1 ;  /* 0x000000120d077207 */ /* 0x000fe20004800000 */
[----:B-1----:R-:W-:-:S04]  /*2590*/  IMAD.HI.U32 R16, R9, R2, RZ ;  /* 0x0000000209107227 */ /* 0x002fc800078e00ff */
[----:B------:R-:W-:Y:S01]  /*25a0*/  IMAD.HI.U32 R6, R15, R2, RZ ;  /* 0x000000020f067227 */ /* 0x000fe200078e00ff */
[----:B------:R-:W-:-:S04]  /*25b0*/  @P2 SHF.R.U32.HI R9, RZ, R3, R16 ;  /* 0x00000003ff092219 */ /* 0x000fc80000011610 */
[----:B------:R-:W-:Y:S01]  /*25c0*/  @P2 SHF.R.U32.HI R15, RZ, R3, R6 ;  /* 0x00000003ff0f2219 */ /* 0x000fe20000011606 */
[----:B------:R-:W-:-:S04]  /*25d0*/  IMAD R9, R72, R9, RZ ;  /* 0x0000000948097224 */ /* 0x000fc800078e02ff */
[----:B------:R-:W-:Y:S01]  /*25e0*/  IMAD R6, R72, R15, RZ ;  /* 0x0000000f48067224 */ /* 0x000fe200078e02ff */
[C---:B------:R-:W-:Y:S02]  /*25f0*/  ISETP.GE.AND P0, PT, R5.reuse, R9, PT ;  /* 0x000000090500720c */ /* 0x040fe40003f06270 */
[----:B------:R-:W-:Y:S02]  /*2600*/  IADD3 R9, PT, PT, -R5, RZ, RZ ;  /* 0x000000ff05097210 */ /* 0x000fe40007ffe1ff */
[----:B------:R-:W-:Y:S01]  /*2610*/  ISETP.GE.OR P0, PT, R7, R6, P0 ;  /* 0x000000060700720c */ /* 0x000fe20000706670 */
[----:B------:R-:W-:-:S04]  /*2620*/  IMAD.HI.U32 R6, R5, R2, RZ ;  /* 0x0000000205067227 */ /* 0x000fc800078e00ff */
[----:B------:R-:W-:Y:S01]  /*2630*/  IMAD R9, R4, R9, R10 ;  /* 0x0000000904097224 */ /* 0x000fe200078e020a */
[----:B------:R-:W-:-:S04]  /*2640*/  SHF.R.U32.HI R6, RZ, R3, R6 ;  /* 0x00000003ff067219 */ /* 0x000fc80000011606 */
[----:B------:R-:W-:-:S03]  /*2650*/  SEL R6, R5, R6, !P2 ;  /* 0x0000000605067207 */ /* 0x000fc60005000000 */
[----:B------:R-:W-:-:S04]  /*2660*/  @!P0 IMAD.HI.U32 R8, R7, R2, RZ ;  /* 0x0000000207088227 */ /* 0x000fc800078e00ff */
[----:B------:R-:W-:Y:S01]  /*2670*/  IMAD.MOV R2, RZ, RZ, -R6 ;  /* 0x000000ffff027224 */ /* 0x000fe200078e0a06 */
[----:B------:R-:W-:-:S03]  /*2680*/  @!P0 SHF.R.U32.HI R8, RZ, R3, R8 ;  /* 0x00000003ff088219 */ /* 0x000fc60000011608 */
[----:B------:R-:W-:Y:S01]  /*2690*/  IMAD R2, R72, R2, R5 ;  /* 0x0000000248027224 */ /* 0x000fe200078e0205 */
        /* <DEDUP_REMOVED lines=9> */
.L_x_31:
[----:B------:R-:W1:Y:S02]  /*2730*/  LDCU UR4, c[0x0][0xb30] ;  /* 0x00016600ff0477ac */ /* 0x000e640008000800 */
[----:B-1----:R-:W-:-:S09]  /*2740*/  UISETP.NE.AND UP0, UPT, UR4, 0x1, UPT ;  /* 0x000000010400788c */ /* 0x002fd2000bf05270 */
[----:B------:R-:W-:Y:S05]  /*2750*/  BRA.U UP0, `(.L_x_32) ;  /* 0x0000000100407547 */ /* 0x000fea000b800000 */
[----:B------:R-:W1:Y:S08]  /*2760*/  LDC.64 R4, c[0x0][0xb10] ;  /* 0x0002c400ff047b82 */ /* 0x000e700000000a00 */
[----:B------:R-:W4:Y:S08]  /*2770*/  LDC.64 R2, c[0x0][0xb18] ;  /* 0x0002c600ff027b82 */ /* 0x000f300000000a00 */
[----:B------:R-:W2:Y:S08]  /*2780*/  LDC R6, c[0x0][0xb20] ;  /* 0x0002c800ff067b82 */ /* 0x000eb00000000800 */
[----:B------:R-:W3:Y:S01]  /*2790*/  LDC R8, c[0x0][0xb0c] ;  /* 0x0002c300ff087b82 */ /* 0x000ee20000000800 */
[----:B-1----:R-:W-:-:S05]  /*27a0*/  IMAD.HI.U32 R4, R13, R4, RZ ;  /* 0x000000040d047227 */ /* 0x002fca00078e00ff */
[----:B------:R-:W-:Y:S01]  /*27b0*/  SHF.R.U32.HI R4, RZ, R5, R4 ;  /* 0x00000005ff047219 */ /* 0x000fe20000011604 */
[----:B----4-:R-:W-:Y:S01]  /*27c0*/  IMAD.HI.U32 R3, R10, R3, RZ ;  /* 0x000000030a037227 */ /* 0x010fe200078e00ff */
[----:B------:R-:W-:-:S04]  /*27d0*/  ISETP.NE.AND P0, PT, R2, 0x1, PT ;  /* 0x000000010200780c */ /* 0x000fc80003f05270 */
[----:B--2---:R-:W-:-:S04]  /*27e0*/  SHF.R.U32.HI R3, RZ, R6, R3 ;  /* 0x00000006ff037219 */ /* 0x004fc80000011603 */
[----:B------:R-:W-:Y:S02]  /*27f0*/  SEL R3, R10, R3, !P0 ;  /* 0x000000030a037207 */ /* 0x000fe40004000000 */
[----:B---3--:R-:W-:-:S04]  /*2800*/  ISETP.NE.AND P1, PT, R8, 0x1, PT ;  /* 0x000000010800780c */ /* 0x008fc80003f25270 */
[----:B------:R-:W-:-:S05]  /*2810*/  SEL R4, R13, R4, !P1 ;  /* 0x000000040d047207 */ /* 0x000fca0004800000 */
[----:B------:R-:W-:Y:S02]  /*2820*/  IMAD.IADD R5, R3, 0x1, -R4 ;  /* 0x0000000103057824 */ /* 0x000fe400078e0a04 */
[----:B------:R-:W-:Y:S02]  /*2830*/  IMAD.IADD R3, R4, 0x1, -R3 ;  /* 0x0000000104037824 */ /* 0x000fe400078e0a03 */
[----:B------:R-:W-:Y:S02]  /*2840*/  IMAD R13, R5, R8, R13 ;  /* 0x00000008050d7224 */ /* 0x000fe400078e020d */
[----:B------:R-:W-:-:S07]  /*2850*/  IMAD R10, R3, R2, R10 ;  /* 0x00000002030a7224 */ /* 0x000fce00078e020a */
.L_x_32:
[----:B------:R-:W-:Y:S01]  /*2860*/  UMOV UR20, UR31 ;  /* 0x0000001f00147c82 */ /* 0x000fe20008000000 */
[----:B------:R-:W-:Y:S01]  /*2870*/  PLOP3.LUT P0, PT, PT, PT, PT, 0x80, 0x8 ;  /* 0x000000000008781c */ /* 0x000fe20003f0f070 */
[----:B------:R-:W-:Y:S01]  /*2880*/  IMAD.IADD R19, R13, 0x1, R176 ;  /* 0x000000010d137824 */ /* 0x000fe200078e02b0 */
[----:B------:R-:W-:Y:S01]  /*2890*/  LOP3.LUT R12, R12, 0x1, RZ, 0x3c, !PT ;  /* 0x000000010c0c7812 */ /* 0x000fe200078e3cff */
[----:B------:R-:W-:Y:S01]  /*28a0*/  IMAD.IADD R16, R10, 0x1, R145 ;  /* 0x000000010a107824 */ /* 0x000fe200078e0291 */
[----:B------:R-:W-:Y:S09]  /*28b0*/  @P3 BRA `(.L_x_33) ;  /* 0xffffffec00683947 */ /* 0x000ff2000383ffff */
[----:B------:R-:W-:Y:S01]  /*28c0*/  UIADD3 UR22, UPT, UPT, UR22, 0xc0, URZ ;  /* 0x000000c016167890 */ /* 0x000fe2000fffe0ff */
[----:B------:R-:W-:-:S03]  /*28d0*/  MOV R3, UR33 ;  /* 0x0000002100037c02 */ /* 0x000fc60008000f00 */
[----:B------:R-:W-:Y:S01]  /*28e0*/  ULEA UR4, UR32, UR22, 0x3 ;  /* 0x0000001620047291 */ /* 0x000fe2000f8e18ff */
[----:B------:R-:W-:-:S08]  /*28f0*/  SHF.L.U32 R3, R3, 0x1f, RZ ;  /* 0x0000001f03037819 */ /* 0x000fd000000006ff */
[----:B------:R-:W1:Y:S02]  /*2900*/  SYNCS.PHASECHK.TRANS64.TRYWAIT P0, [UR4], R3 ;  /* 0x00000003ff0075a7 */ /* 0x000e640008001104 */
[----:B-1----:R-:W-:Y:S05]  /*2910*/  @!P0 BRA `(.L_x_34) ;  /* 0x00000068008c8947 */ /* 0x002fea0003800000 */
.L_x_124:
[----:B------:R-:W-:-:S04]  /*2920*/  UIADD3 UR6, UPT, UPT, UR32, 0x1, URZ ;  /* 0x0000000120067890 */ /* 0x000fc8000fffe0ff */
[----:B------:R-:W-:-:S04]  /*2930*/  UISETP.NE.AND UP0, UPT, UR6, 0x18, UPT ;  /* 0x000000180600788c */ /* 0x000fc8000bf05270 */
[----:B------:R-:W-:Y:S02]  /*2940*/  USEL UR5, URZ, 0x1, UP0 ;  /* 0x00000001ff057887 */ /* 0x000fe40008000000 */
[----:B------:R-:W-:Y:S02]  /*2950*/  USEL UR6, UR6, URZ, UP0 ;  /* 0x000000ff06067287 */ /* 0x000fe40008000000 */
[----:B------:R-:W-:Y:S02]  /*2960*/  ULOP3.LUT UR5, UR33, UR5, URZ, 0x3c, !UPT ;  /* 0x0000000521057292 */ /* 0x000fe4000f8e3cff */
[----:B------:R-:W-:-:S04]  /*2970*/  ULEA UR4, UR6, UR22, 0x3 ;  /* 0x0000001606047291 */ /* 0x000fc8000f8e18ff */
[----:B-1----:R-:W-:-:S04]  /*2980*/  MOV R3, UR5 ;  /* 0x0000000500037c02 */ /* 0x002fc80008000f00 */
[----:B------:R-:W-:-:S04]  /*2990*/  SHF.L.U32 R3, R3, 0x1f, RZ ;  /* 0x0000001f03037819 */ /* 0x000fc800000006ff */
[----:B------:R-:W1:Y:S02]  /*29a0*/  SYNCS.PHASECHK.TRANS64.TRYWAIT P0, [UR4], R3 ;  /* 0x00000003ff0075a7 */ /* 0x000e640008001104 */
[----:B-1----:R-:W-:Y:S05]  /*29b0*/  @!P0 BRA `(.L_x_35) ;  /* 0x00000068007c8947 */ /* 0x002fea0003800000 */
.L_x_126:
        /* <DEDUP_REMOVED lines=10> */
.L_x_128:
        /* <DEDUP_REMOVED lines=10> */
.L_x_130:
        /* <DEDUP_REMOVED lines=10> */
.L_x_132:
        /* <DEDUP_REMOVED lines=10> */
.L_x_134:
        /* <DEDUP_REMOVED lines=10> */
.L_x_136:
        /* <DEDUP_REMOVED lines=10> */
.L_x_138:
        /* <DEDUP_REMOVED lines=10> */
.L_x_140:
        /* <DEDUP_REMOVED lines=10> */
.L_x_142:
        /* <DEDUP_REMOVED lines=10> */
.L_x_144:
        /* <DEDUP_REMOVED lines=10> */
.L_x_146:
        /* <DEDUP_REMOVED lines=10> */
.L_x_148:
        /* <DEDUP_REMOVED lines=10> */
.L_x_150:
        /* <DEDUP_REMOVED lines=10> */
.L_x_152:
        /* <DEDUP_REMOVED lines=10> */
.L_x_154:
        /* <DEDUP_REMOVED lines=10> */
.L_x_156:
        /* <DEDUP_REMOVED lines=10> */
.L_x_158:
        /* <DEDUP_REMOVED lines=10> */
.L_x_160:
        /* <DEDUP_REMOVED lines=10> */
.L_x_162:
        /* <DEDUP_REMOVED lines=10> */
.L_x_164:
        /* <DEDUP_REMOVED lines=10> */
.L_x_166:
        /* <DEDUP_REMOVED lines=10> */
.L_x_168:
[----:B------:R-:W-:-:S04]  /*36e0*/  UIADD3 UR6, UPT, UPT, UR6, 0x1, URZ ;  /* 0x0000000106067890 */ /* 0x000fc8000fffe0ff */
[----:B------:R-:W-:-:S04]  /*36f0*/  UISETP.NE.AND UP0, UPT, UR6, 0x18, UPT ;  /* 0x000000180600788c */ /* 0x000fc8000bf05270 */
[----:B------:R-:W-:Y:S02]  /*3700*/  USEL UR4, URZ, 0x1, UP0 ;  /* 0x00000001ff047887 */ /* 0x000fe40008000000 */
[----:B------:R-:W-:Y:S02]  /*3710*/  USEL UR6, UR6, URZ, UP0 ;  /* 0x000000ff06067287 */ /* 0x000fe40008000000 */
[----:B------:R-:W-:Y:S02]  /*3720*/  ULOP3.LUT UR4, UR5, UR4, URZ, 0x3c, !UPT ;  /* 0x0000000405047292 */ /* 0x000fe4000f8e3cff */
[----:B------:R-:W-:-:S04]  /*3730*/  ULEA UR6, UR6, UR22, 0x3 ;  /* 0x0000001606067291 */ /* 0x000fc8000f8e18ff */
[----:B------:R-:W-:Y:S02]  /*3740*/  IMAD.U32 R2, RZ, RZ, UR4 ;  /* 0x00000004ff027e24 */ /* 0x000fe4000f8e00ff */
[----:B-1----:R-:W-:-:S03]  /*3750*/  MOV R0, UR6 ;  /* 0x0000000600007c02 */ /* 0x002fc60008000f00 */
[----:B------:R-:W-:-:S07]  /*3760*/  SHF.L.U32 R3, R2, 0x1f, RZ ;  /* 0x0000001f02037819 */ /* 0x000fce00000006ff */
.L_x_57:
[----:B-1----:R1:W4:Y:S02]  /*3770*/  SYNCS.PHASECHK.TRANS64.TRYWAIT P0, [R0+URZ], R3 ;  /* 0x00000003000075a7 */ /* 0x00232400080011ff */
[----:B----4-:R-:W-:Y:S05]  /*3780*/  @!P0 NANOSLEEP.SYNCS 0x989680 ;  /* 0x009896800000895d */ /* 0x010fea0003900000 */
[----:B------:R-:W4:Y:S02]  /*3790*/  @!P0 SYNCS.PHASECHK.TRANS64 P0, [R0+URZ], R3 ;  /* 0x00000003000085a7 */ /* 0x000f2400080010ff */
[----:B----4-:R-:W-:Y:S05]  /*37a0*/  @P0 EXIT ;  /* 0x000000000000094d */ /* 0x010fea0003800000 */
[----:B------:R-:W-:Y:S05]  /*37b0*/  BRA `(.L_x_57) ;  /* 0xfffffffc00ec7947 */ /* 0x000fea000383ffff */
.L_x_17:
[----:B------:R-:W-:-:S04]  /*37c0*/  UISETP.NE.AND UP1, UPT, UR45, URZ, UPT ;  /* 0x000000ff2d00728c */ /* 0x000fc8000bf25270 */
[----:B------:R-:W-:-:S09]  /*37d0*/  UISETP.NE.OR UP1, UPT, UR8, 0x1, UP1 ;  /* 0x000000010800788c */ /* 0x000fd20008f25670 */
[----:B------:R-:W-:Y:S05]  /*37e0*/  BRA.U UP1, `(.L_x_58) ;  /* 0x0000000101b07547 */ /* 0x000fea000b800000 */
[----:B------:R-:W-:Y:S01]  /*37f0*/  UMOV UR4, 0x400 ;  /* 0x0000040000047882 */ /* 0x000fe20000000000 */
[----:B------:R-:W-:Y:S01]  /*3800*/  HFMA2 R3, -RZ, RZ, 0, 5.9604644775390625e-08 ;  /* 0x00000001ff037431 */ /* 0x000fe200000001ff */
[----:B------:R-:W-:Y:S01]  /*3810*/  ULEA UR45, UR45, UR4, 0x18 ;  /* 0x000000042d2d7291 */ /* 0x000fe2000f8ec0ff */
[----:B------:R-:W-:Y:S01]  /*3820*/  ISETP.NE.AND P0, PT, R2, RZ, PT ;  /* 0x000000ff0200720c */ /* 0x000fe20003f05270 */
[----:B------:R-:W-:Y:S02]  /*3830*/  IMAD.MOV.U32 R8, RZ, RZ, RZ ;  /* 0x000000ffff087224 */ /* 0x000fe400078e00ff */
[----:B------:R-:W-:Y:S02]  /*3840*/  UIADD3 UR6, UPT, UPT, UR45, 0x1b8, URZ ;  /* 0x000001b82d067890 */ /* 0x000fe4000fffe0ff */
[----:B------:R-:W-:Y:S02]  /*3850*/  UIADD3 UR7, UPT, UPT, UR45, 0x1b0, URZ ;  /* 0x000001b02d077890 */ /* 0x000fe4000fffe0ff */
[----:B------:R-:W-:-:S12]  /*3860*/  UPRMT UR6, URZ, 0x654, UR6 ;  /* 0x00000654ff067896 */ /* 0x000fd80008000006 */
.L_x_61:
[----:B------:R-:W-:Y:S01]  /*3870*/  SHF.L.U32 R7, R3, 0x1f, RZ ;  /* 0x0000001f03077819 */ /* 0x000fe200000006ff */
[----:B------:R-:W-:Y:S02]  /*3880*/  IMAD.U32 R9, RZ, RZ, UR7 ;  /* 0x00000007ff097e24 */ /* 0x000fe4000f8e00ff */
[----:B------:R-:W-:Y:S01]  /*3890*/  @!P0 IMAD.MOV.U32 R5, RZ, RZ, 0x10 ;  /* 0x00000010ff058424 */ /* 0x000fe200078e00ff */
[----:B------:R-:W1:Y:S02]  /*38a0*/  SYNCS.PHASECHK.TRANS64.TRYWAIT P1, [UR45+0x1b8], R7 ;  /* 0x0001b807ff0075a7 */ /* 0x000e64000802112d */
[----:B------:R-:W-:-:S04]  /*38b0*/  PRMT R9, R2, 0x654, R9 ;  /* 0x0000065402097816 */ /* 0x000fc80000000009 */
[----:B------:R-:W-:Y:S01]  /*38c0*/  SEL R0, R9, R0, !P0 ;  /* 0x0000000009007207 */ /* 0x000fe20004000000 */
[----:B-1----:R-:W-:Y:S06]  /*38d0*/  @!P1 BRA `(.L_x_59) ;  /* 0x0000006000c49947 */ /* 0x002fec0003800000 */
.L_x_170:
[----:B------:R-:W-:Y:S01]  /*38e0*/  UIADD3 UR4, UPT, UPT, UR45, 0x1f0, URZ ;  /* 0x000001f02d047890 */ /* 0x000fe2000fffe0ff */
[----:B------:R2:W-:Y:S01]  /*38f0*/  @!P0 SYNCS.ARRIVE.TRANS64.RED RZ, [R0+URZ], R5 ;  /* 0x0000000500ff89a7 */ /* 0x0005e200080004ff */
[----:B------:R-:W-:Y:S01]  /*3900*/  UIADD3 UR5, UPT, UPT, UR45, 0x1b0, URZ ;  /* 0x000001b02d057890 */ /* 0x000fe2000fffe0ff */
[----:B------:R-:W-:-:S08]  /*3910*/  LOP3.LUT R3, R3, 0x1, RZ, 0x3c, !PT ;  /* 0x0000000103037812 */ /* 0x000fd000078e3cff */
[----:B------:R-:W-:Y:S06]  /*3920*/  UGETNEXTWORKID.BROADCAST [UR4], [UR5] ;  /* 0x00000000040073ca */ /* 0x000fec0008000100 */
[----:B--2---:R-:W-:-:S04]  /*3930*/  SHF.L.U32 R5, R8, 0x1f, RZ ;  /* 0x0000001f08057819 */ /* 0x004fc800000006ff */
[----:B------:R-:W2:Y:S02]  /*3940*/  SYNCS.PHASECHK.TRANS64.TRYWAIT P1, [UR45+0x1b0], R5 ;  /* 0x0001b005ff0075a7 */ /* 0x000ea4000802112d */
[----:B--2---:R-:W-:Y:S05]  /*3950*/  @!P1 BRA `(.L_x_60) ;  /* 0x0000006000bc9947 */ /* 0x004fea0003800000 */
.L_x_172:
[----:B-1----:R-:W1:Y:S01]  /*3960*/  LDS.128 R4, [UR45+0x1f0] ;  /* 0x0001f02dff047984 */ /* 0x002e620008000c00 */
[----:B------:R-:W-:Y:S01]  /*3970*/  LOP3.LUT R8, R8, 0x1, RZ, 0x3c, !PT ;  /* 0x0000000108087812 */ /* 0x000fe200078e3cff */
[----:B------:R-:W-:Y:S01]  /*3980*/  @!PT LDS RZ, [RZ] ;  /* 0x00000000fffff984 */ /* 0x000fe20000000800 */
[----:B------:R-:W-:Y:S01]  /*3990*/  @!PT LDS RZ, [RZ] ;  /* 0x00000000fffff984 */ /* 0x000fe20000000800 */
[----:B------:R-:W-:Y:S01]  /*39a0*/  @!PT LDS RZ, [RZ] ;  /* 0x00000000fffff984 */ /* 0x000fe20000000800 */
[----:B------:R-:W-:Y:S01]  /*39b0*/  @!PT LDS RZ, [RZ] ;  /* 0x00000000fffff984 */ /* 0x000fe20000000800 */
[----:B------:R2:W-:Y:S06]  /*39c0*/  MEMBAR.ALL.CTA ;  /* 0x0000000000007992 */ /* 0x0005ec0000008000 */
[----:B--2---:R-:W2:Y:S02]  /*39d0*/  FENCE.VIEW.ASYNC.S ;  /* 0x00000000000073c6 */ /* 0x004ea40000000000 */
[----:B--2---:R-:W-:Y:S01]  /*39e0*/  SYNCS.ARRIVE.TRANS64.RED.A1T0 RZ, [UR6], RZ ;  /* 0x000000ffffff79a7 */ /* 0x004fe20008100406 */
[----:B-1----:R-:W-:-:S13]  /*39f0*/  LOP3.LUT P1, RZ, R6, 0x1, RZ, 0xc0, !PT ;  /* 0x0000000106ff7812 */ /* 0x002fda000782c0ff */
[----:B------:R-:W-:Y:S05]  /*3a00*/  @P1 BRA `(.L_x_61) ;  /* 0xfffffffc00981947 */ /* 0x000fea000383ffff */
[----:B------:R-:W-:-:S04]  /*3a10*/  SHF.L.U32 R0, R3, 0x1f, RZ ;  /* 0x0000001f03007819 */ /* 0x000fc800000006ff */
[----:B------:R-:W1:Y:S02]  /*3a20*/  SYNCS.PHASECHK.TRANS64 P0, [UR45+0x1b8], R0 ;  /* 0x0001b800ff0075a7 */ /* 0x000e64000800102d */
[----:B-1----:R-:W-:Y:S05]  /*3a30*/  @P0 EXIT ;  /* 0x000000000000094d */ /* 0x002fea0003800000 */
[----:B------:R-:W-:-:S07]  /*3a40*/  MOV R0, UR45 ;  /* 0x0000002d00007c02 */ /* 0x000fce0008000f00 */
.L_x_62:
[----:B-1----:R-:W-:-:S04]  /*3a50*/  SHF.L.U32 R5, R3, 0x1f, RZ ;  /* 0x0000001f03057819 */ /* 0x002fc800000006ff */
[----:B------:R1:W2:Y:S03]  /*3a60*/  SYNCS.PHASECHK.TRANS64.TRYWAIT P0, [R0+URZ+0x1b8], R5 ;  /* 0x0001b805000075a7 */ /* 0x0002a600080011ff */
[----:B--2---:R-:W-:Y:S05]  /*3a70*/  @!P0 NANOSLEEP.SYNCS 0x989680 ;  /* 0x009896800000895d */ /* 0x004fea0003900000 */
[----:B------:R-:W2:Y:S02]  /*3a80*/  @!P0 SYNCS.PHASECHK.TRANS64 P0, [R0+URZ+0x1b8], R5 ;  /* 0x0001b805000085a7 */ /* 0x000ea400080010ff */
[----:B--2---:R-:W-:Y:S05]  /*3a90*/  @P0 EXIT ;  /* 0x000000000000094d */ /* 0x004fea0003800000 */
[----:B------:R-:W-:Y:S05]  /*3aa0*/  BRA `(.L_x_62) ;  /* 0xfffffffc00e87947 */ /* 0x000fea000383ffff */
.L_x_58:
[----:B------:R-:W-:-:S09]  /*3ab0*/  UISETP.NE.AND UP1, UPT, UR8, URZ, UPT ;  /* 0x000000ff0800728c */ /* 0x000fd2000bf25270 */
[----:B------:R-:W-:Y:S05]  /*3ac0*/  BRA.U UP1, `(.L_x_63) ;  /* 0x0000000d01187547 */ /* 0x000fea000b800000 */
[----:B------:R-:W-:Y:S01]  /*3ad0*/  UMOV UR4, 0x40 ;  /* 0x0000004000047882 */ /* 0x000fe20000000000 */
[----:B------:R-:W-:Y:S01]  /*3ae0*/  NOP ;  /* 0x0000000000007918 */ /* 0x000fe20000000000 */
[----:B------:R-:W-:Y:S01]  /*3af0*/  ULEA UR4, UR45, UR4, 0x18 ;  /* 0x000000042d047291 */ /* 0x000fe2000f8ec0ff */
[----:B------:R-:W-:Y:S02]  /*3b00*/  UMOV UR5, 0x400 ;  /* 0x0000040000057882 */ /* 0x000fe40000000000 */
[----:B------:R-:W-:-:S06]  /*3b10*/  ULEA UR45, UR45, UR5, 0x18 ;  /* 0x000000052d2d7291 */ /* 0x000fcc000f8ec0ff */
[----:B------:R-:W1:Y:S02]  /*3b20*/  LDS.U8 R0, [UR4+0x1c] ;  /* 0x00001c04ff007984 */ /* 0x000e640008000000 */
[----:B-1----:R-:W-:-:S13]  /*3b30*/  ISETP.NE.AND P0, PT, R0, RZ, PT ;  /* 0x000000ff0000720c */ /* 0x002fda0003f05270 */
[----:B------:R-:W-:Y:S05]  /*3b40*/  @P0 BRA `(.L_x_64) ;  /* 0x0000000000580947 */ /* 0x000fea0003800000 */
[----:B------:R-:W-:-:S13]  /*3b50*/  ELECT P0, URZ, PT ;  /* 0x0000000000ff782f */ /* 0x000fda0003800000 */
[----:B------:R-:W-:Y:S05]  /*3b60*/  @!P0 BRA `(.L_x_65) ;  /* 0x0000000000608947 */ /* 0x000fea0003800000 */
[----:B------:R-:W-:Y:S01]  /*3b70*/  UMOV UR5, 0x10 ;  /* 0x0000001000057882 */ /* 0x000fe20000000000 */
[----:B------:R-:W-:Y:S01]  /*3b80*/  HFMA2 R0, -RZ, RZ, 0, 5.9604644775390625e-08 ;  /* 0x00000001ff007431 */ /* 0x000fe200000001ff */
[----:B------:R-:W-:-:S03]  /*3b90*/  MOV R2, 0xffff ;  /* 0x0000ffff00027802 */ /* 0x000fc60000000f00 */
[----:B------:R-:W-:Y:S04]  /*3ba0*/  DEPBAR.LE SB1, 0x36 ;  /* 0x00009d800000791a */ /* 0x000fe80000000000 */
[----:B------:R-:W1:Y:S02]  /*3bb0*/  UTCATOMSWS.FIND_AND_SET.ALIGN UP0, UR5, UR5 ;  /* 0x00000005000575e3 */ /* 0x000e640008000800 */
[----:B-1----:R-:W-:Y:S01]  /*3bc0*/  MOV R3, UR5 ;  /* 0x0000000500037c02 */ /* 0x002fe20008000f00 */
[----:B------:R-:W-:Y:S06]  /*3bd0*/  BRA.U UP0, `(.L_x_66) ;  /* 0x0000000100187547 */ /* 0x000fec000b800000 */
.L_x_67:
[----:B------:R-:W-:Y:S05]  /*3be0*/  NANOSLEEP 0x64 ;  /* 0x000000640000795d */ /* 0x000fea0003800000 */
[----:B------:R-:W-:-:S05]  /*3bf0*/  UMOV UR5, 0x10 ;  /* 0x0000001000057882 */ /* 0x000fca0000000000 */
[----:B------:R-:W-:Y:S04]  /*3c00*/  DEPBAR.LE SB1, 0x36 ;  /* 0x00009d800000791a */ /* 0x000fe80000000000 */
[----:B------:R-:W1:Y:S02]  /*3c10*/  UTCATOMSWS.FIND_AND_SET.ALIGN UP0, UR5, UR5 ;  /* 0x00000005000575e3 */ /* 0x000e640008000800 */
[----:B-1----:R-:W-:Y:S01]  /*3c20*/  MOV R3, UR5 ;  /* 0x0000000500037c02 */ /* 0x002fe20008000f00 */
[----:B------:R-:W-:Y:S05]  /*3c30*/  BRA.U !UP0, `(.L_x_67) ;  /* 0xfffffffd08e87547 */ /* 0x000fea000b83ffff */
.L_x_66:
[-C--:B------:R-:W-:Y:S02]  /*3c40*/  SHF.L.U32 R2, R2, R3.reuse, RZ ;  /* 0x0000000302027219 */ /* 0x080fe400000006ff */
[----:B------:R-:W-:Y:S01]  /*3c50*/  SHF.L.U32 R0, R0, R3, RZ ;  /* 0x0000000300007219 */ /* 0x000fe200000006ff */
[----:B------:R-:W-:Y:S02]  /*3c60*/  IMAD.SHL.U32 R3, R3, 0x20, RZ ;  /* 0x0000002003037824 */ /* 0x000fe400078e00ff */
[----:B------:R1:W-:Y:S04]  /*3c70*/  ATOMS.OR RZ, [UR4+0x14], R2 ;  /* 0x00001402ffff798c */ /* 0x0003e8000b000004 */
[----:B------:R1:W-:Y:S04]  /*3c80*/  ATOMS.OR RZ, [UR4+0x18], R0 ;  /* 0x00001800ffff798c */ /* 0x0003e8000b000004 */
[----:B------:R1:W-:Y:S01]  /*3c90*/  STS [UR45+0x200], R3 ;  /* 0x00020003ff007988 */ /* 0x0003e2000800082d */
[----:B------:R-:W-:Y:S05]  /*3ca0*/  BRA `(.L_x_65) ;  /* 0x0000000000107947 */ /* 0x000fea0003800000 */
.L_x_64:
[----:B------:R-:W-:Y:S02]  /*3cb0*/  MOV R0, 0xffffffff ;  /* 0xffffffff00007802 */ /* 0x000fe40000000f00 */
[----:B------:R-:W-:-:S03]  /*3cc0*/  MOV R2, 0x3cf0 ;  /* 0x00003cf000027802 */ /* 0x000fc60000000f00 */
[----:B------:R1:W-:Y:S04]  /*3cd0*/  STS [UR45+0x200], R0 ;  /* 0x00020000ff007988 */ /* 0x0003e8000800082d */
[----:B-1-3-5:R-:W-:Y:S05]  /*3ce0*/  CALL.REL.NOINC `($__internal_1_$__cuda_sm10x_tcgen05_guardrail_trap_phase_invalid_during_alloc) ;  /* 0x0000006400407944 */ /* 0x02afea0003c00000 */
.L_x_65:
[----:B------:R-:W-:Y:S05]  /*3cf0*/  WARPSYNC.ALL ;  /* 0x0000000000007948 */ /* 0x000fea0003800000 */
[----:B------:R-:W2:Y:S01]  /*3d00*/  S2UR UR6, SR_CgaCtaId ;  /* 0x00000000000679c3 */ /* 0x000ea20000008800 */
[----:B------:R-:W-:Y:S01]  /*3d10*/  UMOV UR4, 0x400 ;  /* 0x0000040000047882 */ /* 0x000fe20000000000 */
[----:B------:R-:W-:-:S06]  /*3d20*/  NOP ;  /* 0x0000000000007918 */ /* 0x000fcc0000000000 */
[----:B------:R-:W-:Y:S06]  /*3d30*/  BAR.ARV 0x6, 0xa0 ;  /* 0x0182800000007b1d */ /* 0x000fec0000002000 */
[----:B------:R-:W-:Y:S01]  /*3d40*/  IMAD.MOV.U32 R8, RZ, RZ, 0x1 ;  /* 0x00000001ff087424 */ /* 0x000fe200078e00ff */
[----:B------:R-:W-:Y:S01]  /*3d50*/  UMOV UR15, URZ ;  /* 0x000000ff000f7c82 */ /* 0x000fe20008000000 */
[----:B------:R-:W-:Y:S01]  /*3d60*/  UMOV UR14, URZ ;  /* 0x000000ff000e7c82 */ /* 0x000fe20008000000 */
[----:B------:R-:W-:Y:S01]  /*3d70*/  UMOV UR18, 0x0 ;  /* 0x0000000000127882 */ /* 0x000fe20000000000 */
[----:B------:R-:W-:Y:S01]  /*3d80*/  UMOV UR19, 0x8200010 ;  /* 0x0820001000137882 */ /* 0x000fe20000000000 */
[----:B--2---:R-:W-:Y:S01]  /*3d90*/  ULEA UR6, UR6, UR4, 0x18 ;  /* 0x0000000406067291 */ /* 0x004fe2000f8ec0ff */
[----:B------:R-:W2:Y:S03]  /*3da0*/  LDCU.64 UR4, c[0x0][0x388] ;  /* 0x00007100ff0477ac */ /* 0x000ea60008000a00 */
[----:B------:R-:W-:-:S02]  /*3db0*/  UIADD3 UR9, UPT, UPT, UR6, 0x8600, URZ ;  /* 0x0000860006097890 */ /* 0x000fc4000fffe0ff */
[----:B------:R-:W-:-:S03]  /*3dc0*/  UIADD3 UR10, UPT, UPT, UR6, 0x20600, URZ ;  /* 0x00020600060a7890 */ /* 0x000fc6000fffe0ff */
[----:B------:R-:W1:Y:S01]  /*3dd0*/  LDS R9, [UR6+0x200] ;  /* 0x00020006ff097984 */ /* 0x000e620008000800 */
[----:B------:R-:W-:Y:S02]  /*3de0*/  USHF.R.U32.HI UR9, URZ, 0x4, UR9 ;  /* 0x00000004ff097899 */ /* 0x000fe40008011609 */
[----:B------:R-:W-:Y:S02]  /*3df0*/  USHF.R.U32.HI UR10, URZ, 0x4, UR10 ;  /* 0x00000004ff0a7899 */ /* 0x000fe4000801160a */
[----:B------:R-:W-:Y:S02]  /*3e00*/  ULOP3.LUT UR9, UR9, 0x3fff, URZ, 0xc0, !UPT ;  /* 0x00003fff09097892 */ /* 0x000fe4000f8ec0ff */
[----:B------:R-:W-:Y:S02]  /*3e10*/  ULOP3.LUT UR10, UR10, 0x3fff, URZ, 0xc0, !UPT ;  /* 0x00003fff0a0a7892 */ /* 0x000fe4000f8ec0ff */
[----:B------:R-:W-:Y:S02]  /*3e20*/  ULOP3.LUT UR9, UR9, 0x10000, URZ, 0xfc, !UPT ;  /* 0x0001000009097892 */ /* 0x000fe4000f8efcff */
[----:B--2---:R-:W-:-:S02]  /*3e30*/  UIADD3 UR4, UPT, UPT, UR4, 0x1f, URZ ;  /* 0x0000001f04047890 */ /* 0x004fc4000fffe0ff */
[----:B------:R-:W-:Y:S02]  /*3e40*/  ULOP3.LUT UR10, UR10, 0x10000, URZ, 0xfc, !UPT ;  /* 0x000100000a0a7892 */ /* 0x000fe4000f8efcff */
[----:B------:R-:W-:-:S04]  /*3e50*/  USHF.R.S32.HI UR7, URZ, 0x1f, UR4 ;  /* 0x0000001fff077899 */ /* 0x000fc80008011404 */
[----:B------:R-:W-:-:S03]  /*3e60*/  ULEA.HI UR7, UR7, UR4, URZ, 0x5 ;  /* 0x0000000407077291 */ /* 0x000fc6000f8f28ff */
[----:B------:R-:W2:Y:S01]  /*3e70*/  LDCU UR4, c[0x0][0x390] ;  /* 0x00007200ff0477ac */ /* 0x000ea20008000800 */
[----:B------:R-:W-:-:S04]  /*3e80*/  USHF.R.S32.HI UR7, URZ, 0x5, UR7 ;  /* 0x00000005ff077899 */ /* 0x000fc80008011407 */
[----:B------:R-:W-:Y:S02]  /*3e90*/  UIMAD UR7, UR7, UR5, URZ ;  /* 0x00000005070772a4 */ /* 0x000fe4000f8e02ff */
[----:B------:R-:W-:-:S04]  /*3ea0*/  UIADD3 UR5, UPT, UPT, UR6, 0x1b8, URZ ;  /* 0x000001b806057890 */ /* 0x000fc8000fffe0ff */
[----:B------:R-:W-:Y:S01]  /*3eb0*/  UPRMT UR5, URZ, 0x654, UR5 ;  /* 0x00000654ff057896 */ /* 0x000fe20008000005 */
[C---:B-1----:R-:W-:Y:S01]  /*3ec0*/  VIADD R3, R9.reuse, 0x80 ;  /* 0x0000008009037836 */ /* 0x042fe20000000000 */
[----:B------:R-:W-:Y:S01]  /*3ed0*/  LOP3.LUT R2, R9, 0xffff, RZ, 0xc0, !PT ;  /* 0x0000ffff09027812 */ /* 0x000fe200078ec0ff */
[----:B--2---:R-:W-:-:S03]  /*3ee0*/  UIMAD UR4, UR7, UR4, URZ ;  /* 0x00000004070472a4 */ /* 0x004fc6000f8e02ff */
[----:B------:R-:W-:Y:S01]  /*3ef0*/  LOP3.LUT R3, R3, 0xffff, RZ, 0xc0, !PT ;  /* 0x0000ffff03037812 */ /* 0x000fe200078ec0ff */
[----:B------:R-:W-:Y:S02]  /*3f00*/  UIADD3 UR16, UPT, UPT, UR4, -0x1, URZ ;  /* 0xffffffff04107890 */ /* 0x000fe4000fffe0ff */
[----:B------:R-:W-:Y:S02]  /*3f10*/  UISETP.GE.AND UP2, UPT, UR4, 0x1, UPT ;  /* 0x000000010400788c */ /* 0x000fe4000bf46270 */
[----:B------:R1:W-:Y:S02]  /*3f20*/  STL.64 [R1], R2 ;  /* 0x0000000201007387 */ /* 0x0003e40000100a00 */
[----:B-1----:R-:W-:-:S07]  /*3f30*/  CS2R R2, SRZ ;  /* 0x0000000000027805 */ /* 0x002fce000001ff00 */
.L_x_74:
[----:B-1----:R-:W-:-:S04]  /*3f40*/  SHF.L.U32 R5, R3, 0x1f, RZ ;  /* 0x0000001f03057819 */ /* 0x002fc800000006ff */
[----:B------:R-:W1:Y:S02]  /*3f50*/  SYNCS.PHASECHK.TRANS64.TRYWAIT P0, [UR6+0x1b0], R5 ;  /* 0x0001b005ff0075a7 */ /* 0x000e640008001106 */
[----:B-12---:R-:W-:Y:S05]  /*3f60*/  @!P0 BRA `(.L_x_68) ;  /* 0x0000005c00508947 */ /* 0x006fea0003800000 */
.L_x_174:
[----:B-1----:R-:W1:Y:S01]  /*3f70*/  LDS.128 R4, [UR6+0x1f0] ;  /* 0x0001f006ff047984 */ /* 0x002e620008000c00 */
[----:B------:R-:W-:Y:S01]  /*3f80*/  ULEA UR8, UR15, UR6, 0x3 ;  /* 0x000000060f087291 */ /* 0x000fe2000f8e18ff */
[----:B------:R-:W-:Y:S01]  /*3f90*/  SHF.L.U32 R0, R8, 0x1f, RZ ;  /* 0x0000001f08007819 */ /* 0x000fe200000006ff */
[----:B------:R-:W-:Y:S01]  /*3fa0*/  @!PT LDS RZ, [RZ] ;  /* 0x00000000fffff984 */ /* 0x000fe20000000800 */
[----:B------:R-:W-:Y:S01]  /*3fb0*/  @!PT LDS RZ, [RZ] ;  /* 0x00000000fffff984 */ /* 0x000fe20000000800 */
[----:B------:R-:W-:Y:S01]  /*3fc0*/  @!PT LDS RZ, [RZ] ;  /* 0x00000000fffff984 */ /* 0x000fe20000000800 */
[----:B------:R-:W-:Y:S01]  /*3fd0*/  @!PT LDS RZ, [RZ] ;  /* 0x00000000fffff984 */ /* 0x000fe20000000800 */
[----:B------:R2:W-:Y:S06]  /*3fe0*/  MEMBAR.ALL.CTA ;  /* 0x0000000000007992 */ /* 0x0005ec0000008000 */
[----:B--2---:R-:W2:Y:S02]  /*3ff0*/  FENCE.VIEW.ASYNC.S ;  /* 0x00000000000073c6 */ /* 0x004ea40000000000 */
[----:B--2---:R-:W-:Y:S01]  /*4000*/  SYNCS.ARRIVE.TRANS64.RED.A1T0 RZ, [UR5], RZ ;  /* 0x000000ffffff79a7 */ /* 0x004fe20008100405 */
[----:B------:R-:W2:Y:S01]  /*4010*/  SYNCS.PHASECHK.TRANS64.TRYWAIT P0, [UR8+0x1d0], R0 ;  /* 0x0001d000ff0075a7 */ /* 0x000ea20008001108 */
[----:B-1----:R-:W-:Y:S01]  /*4020*/  LOP3.LUT P2, RZ, R6, 0x1, RZ, 0xc0, !PT ;  /* 0x0000000106ff7812 */ /* 0x002fe2000784c0ff */
[----:B--2---:R-:W-:-:S12]  /*4030*/  @!P0 BRA `(.L_x_69) ;  /* 0x0000005c00348947 */ /* 0x004fd80003800000 */
.L_x_176:
[----:B------:R-:W-:Y:S05]  /*4040*/  BRA.U !UP2, `(.L_x_70) ;  /* 0x000000010aa87547 */ /* 0x000fea000b800000 */
[----:B-1----:R-:W-:Y:S01]  /*4050*/  IMAD.U32 R0, RZ, RZ, UR15 ;  /* 0x0000000fff007e24 */ /* 0x002fe2000f8e00ff */
[----:B------:R-:W-:-:S04]  /*4060*/  ULEA UR4, UR14, UR6, 0x3 ;  /* 0x000000060e047291 */ /* 0x000fc8000f8e18ff */
[----:B------:R-:W-:Y:S02]  /*4070*/  LEA R4, R0, R1, 0x2 ;  /* 0x0000000100047211 */ /* 0x000fe400078e10ff */
[----:B------:R-:W-:-:S04]  /*4080*/  SHF.L.U32 R0, R2, 0x1f, RZ ;  /* 0x0000001f02007819 */ /* 0x000fc800000006ff */
[----:B------:R-:W5:Y:S01]  /*4090*/  LDL R4, [R4] ;  /* 0x0000000004047983 */ /* 0x000f620000100800 */
[----:B------:R1:W2:Y:S01]  /*40a0*/  SYNCS.PHASECHK.TRANS64.TRYWAIT P1, [UR4], R0 ;  /* 0x00000000ff0075a7 */ /* 0x0002a20008021104 */
[----:B------:R-:W-:Y:S01]  /*40b0*/  UPLOP3.LUT UP3, UPT, UPT, UPT, UPT, 0x40, 0x4 ;  /* 0x000000000004789c */ /* 0x000fe20003f6e870 */
[----:B------:R-:W-:Y:S01]  /*40c0*/  UMOV UR13, UR16 ;  /* 0x00000010000d7c82 */ /* 0x000fe20008000000 */
[----:B------:R-:W-:-:S09]  /*40d0*/  UMOV UR12, UR14 ;  /* 0x0000000e000c7c82 */ /* 0x000fd20008000000 */
.L_x_73:
[----:B------:R-:W-:Y:S01]  /*40e0*/  ULEA UR7, UR12, UR6, 0x3 ;  /* 0x000000060c077291 */ /* 0x000fe2000f8e18ff */
[----:B-12-4-:R-:W-:Y:S11]  /*40f0*/  @P1 BRA `(.L_x_71) ;  /* 0x00000000000c1947 */ /* 0x016ff60003800000 */
[----:B------:R-:W-:Y:S04]  /*4100*/  SHF.L.U32 R5, R2, 0x1f, RZ ;  /* 0x0000001f02057819 */ /* 0x000fe800000006ff */
[----:B------:R-:W2:Y:S02]  /*4110*/  SYNCS.PHASECHK.TRANS64.TRYWAIT P0, [UR7], R5 ;  /* 0x00000005ff0075a7 */ /* 0x000ea40008001107 */
[----:B--2---:R-:W-:Y:S05]  /*4120*/  @!P0 BRA `(.L_x_72) ;  /* 0x0000005c00108947 */ /* 0x004fea0003800000 */
.L_x_71:
[----:B------:R-:W-:Y:S01]  /*4130*/  UISETP.NE.AND UP0, UPT, UR13, URZ, UPT ;  /* 0x000000ff0d00728c */ /* 0x000fe2000bf05270 */
[----:B------:R-:W-:Y:S01]  /*4140*/  PLOP3.LUT P1, PT, PT, PT, PT, 0x80, 0x8 ;  /* 0x000000000008781c */ /* 0x000fe20003f2f070 */
[----:B------:R-:W-:Y:S02]  /*4150*/  UIADD3 UR14, UPT, UPT, UR12, 0x1, URZ ;  /* 0x000000010c0e7890 */ /* 0x000fe4000fffe0ff */
[----:B------:R-:W-:Y:S02]  /*4160*/  ULEA UR20, UR12, UR10, 0x8 ;  /* 0x0000000a0c147291 */ /* 0x000fe4000f8e40ff */
[----:B------:R-:W-:Y:S01]  /*4170*/  UISETP.NE.AND UP1, UPT, UR14, 0x18, UPT ;  /* 0x000000180e00788c */ /* 0x000fe2000bf25270 */
[----:B------:R-:W-:Y:S01]  /*4180*/  PLOP3.LUT P0, PT, PT, PT, UP0, 0x80, 0x8 ;  /* 0x000000000008781c */ /* 0x000fe20003f0f008 */
[----:B------:R-:W-:Y:S02]  /*4190*/  ULEA UR22, UR12, UR9, 0x8 ;  /* 0x000000090c167291 */ /* 0x000fe4000f8e40ff */
[----:B------:R-:W-:Y:S02]  /*41a0*/  USEL UR11, URZ, 0x1, UP1 ;  /* 0x00000001ff0b7887 */ /* 0x000fe40008800000 */
[----:B------:R-:W-:Y:S01]  /*41b0*/  USEL UR14, UR14, URZ, UP1 ;  /* 0x000000ff0e0e7287 */ /* 0x000fe20008800000 */
[----:B------:R-:W-:Y:S01]  /*41c0*/  UMOV UR21, 0xc0004010 ;  /* 0xc000401000157882 */ /* 0x000fe20000000000 */
[----:B------:R-:W-:Y:S02]  /*41d0*/  UMOV UR23, 0xc0004010 ;  /* 0xc000401000177882 */ /* 0x000fe40000000000 */
[----:B------:R-:W-:Y:S01]  /*41e0*/  @UP0 ULEA UR4, UR14, UR6, 0x3 ;  /* 0x000000060e040291 */ /* 0x000fe2000f8e18ff */
[----:B------:R-:W-:Y:S01]  /*41f0*/  LOP3.LUT R2, R2, UR11, RZ, 0x3c, !PT ;  /* 0x0000000b02027c12 */ /* 0x000fe2000f8e3cff */
[----:B------:R-:W-:Y:S02]  /*4200*/  UIADD3 UR11, UPT, UPT, UR7, 0xc0, URZ ;  /* 0x000000c0070b7890 */ /* 0x000fe4000fffe0ff */
[----:B------:R-:W-:Y:S01]  /*4210*/  UIADD3 UR7, UPT, UPT, UR13, 0x1, URZ ;  /* 0x000000010d077890 */ /* 0x000fe2000fffe0ff */
[----:B-1----:R-:W-:Y:S01]  /*4220*/  @P0 SHF.L.U32 R0, R2, 0x1f, RZ ;  /* 0x0000001f02000819 */ /* 0x002fe200000006ff */
[----:B------:R-:W-:Y:S02]  /*4230*/  UIADD3 UR13, UPT, UPT, UR13, -0x1, URZ ;  /* 0xffffffff0d0d7890 */ /* 0x000fe4000fffe0ff */
[----:B------:R-:W-:Y:S01]  /*4240*/  UISETP.GT.U32.AND UP0, UPT, UR7, 0x1, UPT ;  /* 0x000000010700788c */ /* 0x000fe2000bf04070 */
[----:B------:R4:W1:Y:S01]  /*4250*/  @P0 SYNCS.PHASECHK.TRANS64.TRYWAIT P1, [UR4], R0 ;  /* 0x00000000ff0005a7 */ /* 0x0008620008021104 */
[----:B------:R-:W-:Y:S11]  /*4260*/  ELECT P0, URZ, PT ;  /* 0x0000000000ff782f */ /* 0x000ff60003800000 */
[----:B------:R-:W-:Y:S02]  /*4270*/  @!UPT UIADD3 URZ, UPT, UPT, URZ, URZ, URZ ;  /* 0x000000fffffff290 */ /* 0x000fe4000fffe0ff */
[----:B-----5:R-:W-:Y:S01]  /*4280*/  @P0 R2UR.BROADCAST UR4, R4 ;  /* 0x00000000040402ca */ /* 0x020fe200008e0000 */
[----:B------:R-:W-:Y:S11]  /*4290*/  UMOV UR12, UR14 ;  /* 0x0000000e000c7c82 */ /* 0x000ff60008000000 */
[----:B------:R-:W-:Y:S01]  /*42a0*/  @!UPT UIADD3 URZ, UPT, UPT, URZ, URZ, URZ ;  /* 0x000000fffffff290 */ /* 0x000fe2000fffe0ff */
[----:B------:R4:W-:Y:S01]  /*42b0*/  UTCQMMA gdesc[UR22], gdesc[UR20], tmem[UR4], tmem[UR18], idesc[UR19], UP3 ;  /* 0x00ff1214160075ea */ /* 0x0009e20009800304 */
[----:B------:R-:W-:Y:S01]  /*42c0*/  UPLOP3.LUT UP3, UPT, UPT, UPT, UPT, 0x80, 0x8 ;  /* 0x000000000008789c */ /* 0x000fe20003f6f070 */
[----:B------:R4:W-:Y:S01]  /*42d0*/  UTCBAR [UR11], URZ ;  /* 0x000000ff0b0073e9 */ /* 0x0009e200080000ff */
[----:B------:R-:W-:Y:S09]  /*42e0*/  BRA.U UP0, `(.L_x_73) ;  /* 0xfffffffd007c7547 */ /* 0x000ff2000b83ffff */
.L_x_70:
[----:B------:R-:W-:Y:S01]  /*42f0*/  UIADD3 UR15, UPT, UPT, UR15, 0x1, URZ ;  /* 0x000000010f0f7890 */ /* 0x000fe2000fffe0ff */
[----:B------:R-:W-:Y:S01]  /*4300*/  LOP3.LUT R3, R3, 0x1, RZ, 0x3c, !PT ;  /* 0x0000000103037812 */ /* 0x000fe200078e3cff */
[----:B------:R-:W-:Y:S02]  /*4310*/  UIADD3 UR8, UPT, UPT, UR8, 0x1c0, URZ ;  /* 0x000001c008087890 */ /* 0x000fe4000fffe0ff */
[----:B------:R-:W-:-:S04]  /*4320*/  UISETP.NE.AND UP0, UPT, UR15, 0x2, UPT ;  /* 0x000000020f00788c */ /* 0x000fc8000bf05270 */
[----:B----4-:R-:W-:Y:S02]  /*4330*/  USEL UR4, URZ, 0x1, UP0 ;  /* 0x00000001ff047887 */ /* 0x010fe40008000000 */
[----:B------:R-:W-:Y:S01]  /*4340*/  USEL UR15, UR15, URZ, UP0 ;  /* 0x000000ff0f0f7287 */ /* 0x000fe20008000000 */
[----:B------:R2:W-:Y:S03]  /*4350*/  UTCBAR [UR8], URZ ;  /* 0x000000ff080073e9 */ /* 0x0005e600080000ff */
[----:B------:R-:W-:Y:S01]  /*4360*/  LOP3.LUT R8, R8, UR4, RZ, 0x3c, !PT ;  /* 0x0000000408087c12 */ /* 0x000fe2000f8e3cff */
[----:B------:R-:W-:Y:S07]  /*4370*/  @P2 BRA `(.L_x_74) ;  /* 0xfffffff800f02947 */ /* 0x000fee000383ffff */
[----:B------:R-:W4:Y:S01]  /*4380*/  S2UR UR4, SR_CgaCtaId ;  /* 0x00000000000479c3 */ /* 0x000f220000008800 */
[----:B------:R-:W-:Y:S01]  /*4390*/  ELECT P0, URZ, PT ;  /* 0x0000000000ff782f */ /* 0x000fe20003800000 */
[----:B-1----:R-:W-:Y:S01]  /*43a0*/  IMAD.MOV.U32 R0, RZ, RZ, 0x1 ;  /* 0x00000001ff007424 */ /* 0x002fe200078e00ff */
[----:B------:R-:W-:Y:S01]  /*43b0*/  UIADD3 UR6, UPT, UPT, UR6, 0x1d0, URZ ;  /* 0x000001d006067890 */ /* 0x000fe2000fffe0ff */
[----:B------:R-:W-:Y:S01]  /*43c0*/  SHF.L.U32 R3, R8, 0x1f, RZ ;  /* 0x0000001f08037819 */ /* 0x000fe200000006ff */
[----:B------:R-:W-:-:S03]  /*43d0*/  UMOV UR5, 0x40 ;  /* 0x0000004000057882 */ /* 0x000fc60000000000 */
[----:B------:R-:W-:Y:S01]  /*43e0*/  UVIRTCOUNT.DEALLOC.SMPOOL 0x80 ;  /* 0x000000800000784c */ /* 0x000fe20000000000 */
[----:B----4-:R-:W-:Y:S02]  /*43f0*/  ULEA UR4, UR4, UR5, 0x18 ;  /* 0x0000000504047291 */ /* 0x010fe4000f8ec0ff */
[----:B------:R-:W-:-:S07]  /*4400*/  ULEA UR5, UR15, UR6, 0x3 ;  /* 0x000000060f057291 */ /* 0x000fce000f8e18ff */
[----:B------:R1:W-:Y:S02]  /*4410*/  @P0 STS.U8 [UR4+0x1c], R0 ;  /* 0x00001c00ff000988 */ /* 0x0003e40008000004 */
[----:B------:R-:W4:Y:S02]  /*4420*/  SYNCS.PHASECHK.TRANS64.TRYWAIT P0, [UR5], R3 ;  /* 0x00000003ff0075a7 */ /* 0x000f240008001105 */
[----:B-1--4-:R-:W-:Y:S05]  /*4430*/  @!P0 BRA `(.L_x_75) ;  /* 0x0000005800648947 */ /* 0x012fea0003800000 */
.L_x_179:
[----:B------:R-:W-:-:S04]  /*4440*/  UIADD3 UR7, UPT, UPT, UR15, 0x1, URZ ;  /* 0x000000010f077890 */ /* 0x000fc8000fffe0ff */
[----:B------:R-:W-:-:S04]  /*4450*/  UISETP.NE.AND UP0, UPT, UR7, 0x2, UPT ;  /* 0x000000020700788c */ /* 0x000fc8000bf05270 */
[----:B------:R-:W-:Y:S02]  /*4460*/  USEL UR5, URZ, 0x1, UP0 ;  /* 0x00000001ff057887 */ /* 0x000fe40008000000 */
[----:B------:R-:W-:-:S04]  /*4470*/  USEL UR7, UR7, URZ, UP0 ;  /* 0x000000ff07077287 */ /* 0x000fc80008000000 */
[----:B------:R-:W-:Y:S01]  /*4480*/  ULEA UR7, UR7, UR6, 0x3 ;  /* 0x0000000607077291 */ /* 0x000fe2000f8e18ff */
[----:B-1----:R-:W-:-:S04]  /*4490*/  LOP3.LUT R3, R8, UR5, RZ, 0x3c, !PT ;  /* 0x0000000508037c12 */ /* 0x002fc8000f8e3cff */
[----:B------:R-:W-:-:S04]  /*44a0*/  SHF.L.U32 R3, R3, 0x1f, RZ ;  /* 0x0000001f03037819 */ /* 0x000fc800000006ff */
[----:B------:R-:W1:Y:S02]  /*44b0*/  SYNCS.PHASECHK.TRANS64.TRYWAIT P0, [UR7], R3 ;  /* 0x00000003ff0075a7 */ /* 0x000e640008001107 */
[----:B-1----:R-:W-:Y:S05]  /*44c0*/  @!P0 BRA `(.L_x_76) ;  /* 0x0000005800588947 */ /* 0x002fea0003800000 */
.L_x_181:
[----:B------:R-:W-:Y:S01]  /*44d0*/  NOP ;  /* 0x0000000000007918 */ /* 0x000fe20000000000 */
[----:B-1----:R-:W1:Y:S01]  /*44e0*/  LDS R0, [UR4+0x14] ;  /* 0x00001404ff007984 */ /* 0x002e620008000800 */
[----:B------:R-:W-:Y:S01]  /*44f0*/  LOP3.LUT R2, R9, 0xffff, RZ, 0xc0, !PT ;  /* 0x0000ffff09027812 */ /* 0x000fe200078ec0ff */
[----:B------:R-:W-:Y:S02]  /*4500*/  IMAD.MOV.U32 R3, RZ, RZ, 0xffff ;  /* 0x0000ffffff037424 */ /* 0x000fe400078e00ff */
[----:B------:R-:W-:Y:S01]  /*4510*/  IMAD.MOV.U32 R5, RZ, RZ, 0x1 ;  /* 0x00000001ff057424 */ /* 0x000fe200078e00ff */
[----:B------:R-:W-:-:S04]  /*4520*/  SHF.R.U32.HI R2, RZ, 0x5, R2 ;  /* 0x00000005ff027819 */ /* 0x000fc80000011602 */
[-C--:B------:R-:W-:Y:S02]  /*4530*/  SHF.L.U32 R3, R3, R2.reuse, RZ ;  /* 0x0000000203037219 */ /* 0x080fe400000006ff */
[----:B------:R-:W-:Y:S02]  /*4540*/  SHF.L.U32 R5, R5, R2, RZ ;  /* 0x0000000205057219 */ /* 0x000fe400000006ff */
[----:B-1----:R-:W-:-:S04]  /*4550*/  LOP3.LUT R0, R0, R3, RZ, 0xc0, !PT ;  /* 0x0000000300007212 */ /* 0x002fc800078ec0ff */
[----:B------:R-:W-:-:S13]  /*4560*/  ISETP.NE.AND P0, PT, R0, R3, PT ;  /* 0x000000030000720c */ /* 0x000fda0003f05270 */
[----:B------:R-:W-:Y:S05]  /*4570*/  @P0 BRA `(.L_x_77) ;  /* 0x00000000005c0947 */ /* 0x000fea0003800000 */
[----:B------:R-:W1:Y:S02]  /*4580*/  LDS R0, [UR4+0x18] ;  /* 0x00001804ff007984 */ /* 0x000e640008000800 */
[----:B-1----:R-:W-:-:S04]  /*4590*/  LOP3.LUT R0, R0, R5, RZ, 0xc0, !PT ;  /* 0x0000000500007212 */ /* 0x002fc800078ec0ff */
[----:B------:R-:W-:-:S13]  /*45a0*/  ISETP.NE.AND P0, PT, R0, R5, PT ;  /* 0x000000050000720c */ /* 0x000fda0003f05270 */
[----:B------:R-:W-:Y:S05]  /*45b0*/  @P0 BRA `(.L_x_78) ;  /* 0x0000000000400947 */ /* 0x000fea0003800000 */
[----:B--2---:R-:W-:Y:S01]  /*45c0*/  R2UR UR8, R3 ;  /* 0x00000000030872ca */ /* 0x004fe200000e0000 */
[----:B------:R-:W1:Y:S01]  /*45d0*/  S2R R2, SR_LANEID ;  /* 0x0000000000027919 */ /* 0x000e620000000000 */
[----:B------:R-:W-:Y:S01]  /*45e0*/  LOP3.LUT R5, RZ, R5, RZ, 0x33, !PT ;  /* 0x00000005ff057212 */ /* 0x000fe200078e33ff */
[----:B------:R-:W-:Y:S02]  /*45f0*/  VOTEU.ANY UR7, UPT, PT ;  /* 0x0000000000077886 */ /* 0x000fe400038e0100 */
[----:B------:R-:W-:Y:S01]  /*4600*/  UFLO.U32 UR7, UR7 ;  /* 0x00000007000772bd */ /* 0x000fe200080e0000 */
[----:B------:R-:W2:Y:S07]  /*4610*/  REDUX UR5, R5 ;  /* 0x00000000050573c4 */ /* 0x000eae0000000000 */
[----:B------:R-:W-:-:S06]  /*4620*/  ULOP3.LUT UR8, URZ, UR8, URZ, 0x33, !UPT ;  /* 0x00000008ff087292 */ /* 0x000fcc000f8e33ff */
[----:B------:R-:W-:-:S04]  /*4630*/  IMAD.U32 R0, RZ, RZ, UR8 ;  /* 0x00000008ff007e24 */ /* 0x000fc8000f8e00ff */
[----:B------:R-:W4:Y:S02]  /*4640*/  REDUX UR6, R0 ;  /* 0x00000000000673c4 */ /* 0x000f240000000000 */
[----:B------:R1:W-:Y:S02]  /*4650*/  UTCATOMSWS.AND URZ, UR8 ;  /* 0x0000000800ff79e3 */ /* 0x0003e40008000000 */
[----:B-1----:R-:W-:Y:S01]  /*4660*/  ISETP.EQ.U32.AND P0, PT, R2, UR7, PT ;  /* 0x0000000702007c0c */ /* 0x002fe2000bf02070 */
[----:B--2---:R-:W-:Y:S02]  /*4670*/  IMAD.U32 R2, RZ, RZ, UR5 ;  /* 0x00000005ff027e24 */ /* 0x004fe4000f8e00ff */
[----:B----4-:R-:W-:-:S10]  /*4680*/  IMAD.U32 R3, RZ, RZ, UR6 ;  /* 0x00000006ff037e24 */ /* 0x010fd4000f8e00ff */
[----:B------:R1:W-:Y:S04]  /*4690*/  @P0 ATOMS.AND RZ, [UR4+0x14], R3 ;  /* 0x00001403ffff098c */ /* 0x0003e8000a800004 */
[----:B------:R1:W-:Y:S01]  /*46a0*/  @P0 ATOMS.AND RZ, [UR4+0x18], R2 ;  /* 0x00001802ffff098c */ /* 0x0003e2000a800004 */
[----:B------:R-:W-:Y:S05]  /*46b0*/  BRA `(.L_x_79) ;  /* 0x0000000000147947 */ /* 0x000fea0003800000 */
.L_x_78:
[----:B------:R-:W-:Y:S02]  /*46c0*/  MOV R2, 0x46e0 ;  /* 0x000046e000027802 */ /* 0x000fe40000000f00 */
[----:B--23-5:R-:W-:Y:S05]  /*46d0*/  CALL.REL.NOINC `($__internal_0_$__cuda_sm10x_tcgen05_guardrail_trap_col_being_dealloced_not_returned_by_alloc) ;  /* 0x0000005800b87944 */ /* 0x02cfea0003c00000 */
[----:B------:R-:W-:Y:S05]  /*46e0*/  BRA `(.L_x_79) ;  /* 0x0000000000087947 */ /* 0x000fea0003800000 */
.L_x_77:
[----:B------:R-:W-:Y:S02]  /*46f0*/  MOV R2, 0x4710 ;  /* 0x0000471000027802 */ /* 0x000fe40000000f00 */
[----:B--23-5:R-:W-:Y:S05]  /*4700*/  CALL.REL.NOINC `($__internal_2_$__cuda_sm10x_tcgen05_guardrail_trap_unallocated_columns_being_dealloced) ;  /* 0x0000005800c47944 */ /* 0x02cfea0003c00000 */
.L_x_79:
[----:B------:R-:W-:Y:S01]  /*4710*/  NOP ;  /* 0x0000000000007918 */ /* 0x000fe20000000000 */
[----:B------:R-:W-:Y:S05]  /*4720*/  EXIT ;  /* 0x000000000000794d */ /* 0x000fea0003800000 */
.L_x_63:
[----:B------:R-:W-:-:S09]  /*4730*/  UISETP.NE.OR UP2, UPT, UR8, 0x3, !UP2 ;  /* 0x000000030800788c */ /* 0x000fd2000d745670 */
[----:B------:R-:W-:Y:S05]  /*4740*/  BRA.U UP2, `(.L_x_80) ;  /* 0x0000000d02807547 */ /* 0x000fea000b800000 */
[----:B------:R-:W1:Y:S01]  /*4750*/  LDC.64 R26, c[0x0][0x988] ;  /* 0x00026200ff1a7b82 */ /* 0x000e620000000a00 */
[----:B------:R-:W2:Y:S01]  /*4760*/  LDCU.64 UR8, c[0x0][0x888] ;  /* 0x00011100ff0877ac */ /* 0x000ea20008000a00 */
[----:B------:R-:W-:Y:S02]  /*4770*/  IMAD.MOV.U32 R34, RZ, RZ, 0x1 ;  /* 0x00000001ff227424 */ /* 0x000fe400078e00ff */
[----:B------:R-:W-:Y:S01]  /*4780*/  IMAD.MOV.U32 R32, RZ, RZ, RZ ;  /* 0x000000ffff207224 */ /* 0x000fe200078e00ff */
[----:B------:R-:W4:Y:S03]  /*4790*/  LDCU.64 UR4, c[0x0][0x890] ;  /* 0x00011200ff0477ac */ /* 0x000f260008000a00 */
[----:B------:R-:W3:Y:S01]  /*47a0*/  LDC.64 R24, c[0x0][0x980] ;  /* 0x00026000ff187b82 */ /* 0x000ee20000000a00 */
[----:B------:R-:W-:Y:S01]  /*47b0*/  UMOV UR22, 0x400 ;  /* 0x0000040000167882 */ /* 0x000fe20000000000 */
[----:B------:R-:W-:-:S02]  /*47c0*/  UPLOP3.LUT UP1, UPT, UPT, UPT, UPT, 0x40, 0x4 ;  /* 0x000000000004789c */ /* 0x000fc40003f2e870 */
[----:B------:R-:W-:-:S04]  /*47d0*/  ULEA UR22, UR45, UR22, 0x18 ;  /* 0x000000162d167291 */ /* 0x000fc8000f8ec0ff */
[----:B------:R-:W3:Y:S01]  /*47e0*/  LDC R0, c[0x0][0xb30] ;  /* 0x0002cc00ff007b82 */ /* 0x000ee20000000800 */
[----:B------:R-:W-:Y:S02]  /*47f0*/  UIADD3 UR23, UPT, UPT, UR22, 0x188, URZ ;  /* 0x0000018816177890 */ /* 0x000fe4000fffe0ff */
[----:B--2---:R-:W-:Y:S02]  /*4800*/  UISETP.NE.U32.AND UP4, UPT, UR8, URZ, UPT ;  /* 0x000000ff0800728c */ /* 0x004fe4000bf85070 */
[----:B------:R-:W-:Y:S02]  /*4810*/  UIADD3 UR15, UPT, UPT, UR22, 0x1b8, URZ ;  /* 0x000001b8160f7890 */ /* 0x000fe4000fffe0ff */
[----:B----4-:R-:W-:Y:S01]  /*4820*/  UISETP.NE.U32.AND UP5, UPT, UR4, URZ, UPT ;  /* 0x000000ff0400728c */ /* 0x010fe2000bfa5070 */
[----:B------:R-:W2:Y:S01]  /*4830*/  LDC R33, c[0x0][0x370] ;  /* 0x0000dc00ff217b82 */ /* 0x000ea20000000800 */
[C---:B-1----:R-:W-:Y:S01]  /*4840*/  ISETP.NE.AND P0, PT, R27.reuse, 0x1, PT ;  /* 0x000000011b00780c */ /* 0x042fe20003f05270 */
[----:B------:R-:W-:Y:S01]  /*4850*/  UIADD3 UR17, UPT, UPT, UR22, 0x180, URZ ;  /* 0x0000018016117890 */ /* 0x000fe2000fffe0ff */
[----:B------:R-:W-:Y:S01]  /*4860*/  R2UR UR7, R27 ;  /* 0x000000001b0772ca */ /* 0x000fe200000e0000 */
[----:B------:R-:W-:Y:S01]  /*4870*/  IMAD.MOV.U32 R27, RZ, RZ, 0x2000 ;  /* 0x00002000ff1b7424 */ /* 0x000fe200078e00ff */
[----:B------:R-:W-:-:S02]  /*4880*/  UPRMT UR23, UR45, 0x654, UR23 ;  /* 0x000006542d177896 */ /* 0x000fc40008000017 */
[----:B------:R-:W-:Y:S01]  /*4890*/  UISETP.NE.AND.EX UP4, UPT, UR9, URZ, UPT, UP4 ;  /* 0x000000ff0900728c */ /* 0x000fe2000bf85340 */
[----:B------:R-:W1:Y:S01]  /*48a0*/  LDC R2, c[0x0][0xb0c] ;  /* 0x0002c300ff027b82 */ /* 0x000e620000000800 */
[----:B---3--:R-:W-:Y:S01]  /*48b0*/  R2UR UR14, R24 ;  /* 0x00000000180e72ca */ /* 0x008fe200000e0000 */
[----:B------:R-:W-:Y:S02]  /*48c0*/  UPRMT UR15, URZ, 0x654, UR15 ;  /* 0x00000654ff0f7896 */ /* 0x000fe4000800000f */
[----:B------:R-:W-:Y:S02]  /*48d0*/  UPRMT UR45, UR45, 0x654, UR17 ;  /* 0x000006542d2d7896 */ /* 0x000fe40008000011 */
[----:B------:R-:W-:Y:S02]  /*48e0*/  UISETP.NE.AND.EX UP5, UPT, UR5, URZ, UPT, UP5 ;  /* 0x000000ff0500728c */ /* 0x000fe4000bfa5350 */
[----:B------:R-:W3:Y:S01]  /*48f0*/  LDC R17, c[0x0][0xb20] ;  /* 0x0002c800ff117b82 */ /* 0x000ee20000000800 */
[----:B------:R-:W-:Y:S01]  /*4900*/  ISETP.NE.AND P1, PT, R0, 0x1, PT ;  /* 0x000000010000780c */ /* 0x000fe20003f25270 */
[----:B------:R-:W-:-:S06]  /*4910*/  VOTEU.ANY UP3, P0 ;  /* 0x0000000000ff7886 */ /* 0x000fcc0000060100 */
[----:B------:R-:W4:Y:S08]  /*4920*/  LDC.64 R36, c[0x0][0x348] ;  /* 0x0000d200ff247b82 */ /* 0x000f300000000a00 */
[----:B------:R-:W1:Y:S08]  /*4930*/  LDC.64 R20, c[0x0][0xb10] ;  /* 0x0002c400ff147b82 */ /* 0x000e700000000a00 */
[----:B------:R-:W1:Y:S08]  /*4940*/  LDC.64 R6, c[0x0][0xb18] ;  /* 0x0002c600ff067b82 */ /* 0x000e700000000a00 */
[----:B------:R-:W1:Y:S08]  /*4950*/  LDC.64 R4, c[0x0][0xb28] ;  /* 0x0002ca00ff047b82 */ /* 0x000e700000000a00 */
[----:B------:R-:W1:Y:S08]  /*4960*/  LDC.64 R22, c[0x0][0x990] ;  /* 0x00026400ff167b82 */ /* 0x000e700000000a00 */
[----:B--23--:R-:W1:Y:S02]  /*4970*/  LDC R18, c[0x0][0x374] ;  /* 0x0000dd00ff127b82 */ /* 0x00ce640000000800 */
.L_x_89:
[----:B------:R-:W-:Y:S04]  /*4980*/  SHF.L.U32 R3, R32, 0x1f, RZ ;  /* 0x0000001f20037819 */ /* 0x000fe800000006ff */
[----:B--2---:R-:W2:Y:S02]  /*4990*/  SYNCS.PHASECHK.TRANS64.TRYWAIT P0, [UR22+0x1b0], R3 ;  /* 0x0001b003ff0075a7 */ /* 0x004ea40008001116 */
[----:B--2---:R-:W-:Y:S05]  /*49a0*/  @!P0 BRA `(.L_x_81) ;  /* 0x0000005400388947 */ /* 0x004fea0003800000 */
.L_x_183:
[----:B------:R-:W3:Y:S01]  /*49b0*/  LDS.128 R28, [UR22+0x1f0] ;  /* 0x0001f016ff1c7984 */ /* 0x000ee20008000c00 */
[----:B------:R-:W-:Y:S01]  /*49c0*/  ISETP.GE.AND P0, PT, R72, 0x1, PT ;  /* 0x000000014800780c */ /* 0x000fe20003f06270 */
[----:B------:R-:W-:Y:S01]  /*49d0*/  @!PT LDS RZ, [RZ] ;  /* 0x00000000fffff984 */ /* 0x000fe20000000800 */
[----:B------:R-:W-:Y:S01]  /*49e0*/  @!PT LDS RZ, [RZ] ;  /* 0x00000000fffff984 */ /* 0x000fe20000000800 */
[----:B------:R-:W-:Y:S01]  /*49f0*/  @!PT LDS RZ, [RZ] ;  /* 0x00000000fffff984 */ /* 0x000fe20000000800 */
[----:B------:R-:W-:Y:S01]  /*4a00*/  @!PT LDS RZ, [RZ] ;  /* 0x00000000fffff984 */ /* 0x000fe20000000800 */
[----:B------:R1:W-:Y:S06]  /*4a10*/  MEMBAR.ALL.CTA ;  /* 0x0000000000007992 */ /* 0x0003ec0000008000 */
[----:B-1----:R-:W1:Y:S02]  /*4a20*/  FENCE.VIEW.ASYNC.S ;  /* 0x00000000000073c6 */ /* 0x002e640000000000 */
[----:B-1----:R-:W-:Y:S01]  /*4a30*/  SYNCS.ARRIVE.TRANS64.RED.A1T0 RZ, [UR15], RZ ;  /* 0x000000ffffff79a7 */ /* 0x002fe2000810040f */
[----:B---3--:R-:W-:Y:S11]  /*4a40*/  LOP3.LUT P3, RZ, R30, 0x1, RZ, 0xc0, !PT ;  /* 0x000000011eff7812 */ /* 0x008ff6000786c0ff */
[----:B------:R-:W-:Y:S02]  /*4a50*/  @!UPT UIADD3 URZ, UPT, UPT, URZ, URZ, URZ ;  /* 0x000000fffffff290 */ /* 0x000fe4000fffe0ff */
[----:B------:R-:W-:Y:S02]  /*4a60*/  @P3 MOV R13, R28 ;  /* 0x0000001c000d3202 */ /* 0x000fe40000000f00 */
[----:B------:R-:W-:Y:S01]  /*4a70*/  @P3 LOP3.LUT R8, R29, 0xffff, RZ, 0xc0, !PT ;  /* 0x0000ffff1d083812 */ /* 0x000fe200078ec0ff */
[----:B------:R-:W-:Y:S06]  /*4a80*/  @!P0 BRA `(.L_x_82) ;  /* 0x0000000000a48947 */ /* 0x000fec0003800000 */
[----:B------:R-:W-:Y:S01]  /*4a90*/  IMAD.HI.U32 R40, R18, R7, RZ ;  /* 0x0000000712287227 */ /* 0x000fe200078e00ff */
[----:B------:R-:W-:Y:S02]  /*4aa0*/  ISETP.NE.AND P0, PT, R6, 0x1, PT ;  /* 0x000000010600780c */ /* 0x000fe40003f05270 */
[----:B------:R-:W-:Y:S01]  /*4ab0*/  ISETP.NE.AND P2, PT, R72, 0x1, PT ;  /* 0x000000014800780c */ /* 0x000fe20003f45270 */
[-C--:B------:R-:W-:Y:S01]  /*4ac0*/  IMAD.HI.U32 R38, R33, R20.reuse, RZ ;  /* 0x0000001421267227 */ /* 0x080fe200078e00ff */
[----:B------:R-:W-:Y:S02]  /*4ad0*/  SHF.R.U32.HI R35, RZ, R17, R40 ;  /* 0x00000011ff237219 */ /* 0x000fe40000011628 */
[----:B------:R-:W-:Y:S01]  /*4ae0*/  ISETP.NE.AND P4, PT, R2, 0x1, PT ;  /* 0x000000010200780c */ /* 0x000fe20003f85270 */
[----:B------:R-:W-:Y:S01]  /*4af0*/  IMAD.HI.U32 R44, R8, R7, RZ ;  /* 0x00000007082c7227 */ /* 0x000fe200078e00ff */
[----:B------:R-:W-:Y:S02]  /*4b00*/  SHF.R.U32.HI R38, RZ, R21, R38 ;  /* 0x00000015ff267219 */ /* 0x000fe40000011626 */
[----:B--2---:R-:W-:Y:S01]  /*4b10*/  SEL R3, R18, R35, !P0 ;  /* 0x0000002312037207 */ /* 0x004fe20004000000 */
[----:B------:R-:W-:Y:S01]  /*4b20*/  IMAD.HI.U32 R40, R13, R20, RZ ;  /* 0x000000140d287227 */ /* 0x000fe200078e00ff */
[----:B------:R-:W-:Y:S02]  /*4b30*/  SEL R11, R33, R38, !P4 ;  /* 0x00000026210b7207 */ /* 0x000fe40006000000 */
[----:B------:R-:W-:Y:S01]  /*4b40*/  SHF.R.U32.HI R35, RZ, R17, R44 ;  /* 0x00000011ff237219 */ /* 0x000fe2000001162c */
[-C--:B------:R-:W-:Y:S01]  /*4b50*/  IMAD.HI.U32 R42, R3, R4.reuse, RZ ;  /* 0x00000004032a7227 */ /* 0x080fe200078e00ff */
[----:B------:R-:W-:Y:S02]  /*4b60*/  SHF.R.U32.HI R40, RZ, R21, R40 ;  /* 0x00000015ff287219 */ /* 0x000fe40000011628 */
[----:B------:R-:W-:Y:S01]  /*4b70*/  SEL R9, R8, R35, !P0 ;  /* 0x0000002308097207 */ /* 0x000fe20004000000 */
[-C--:B------:R-:W-:Y:S01]  /*4b80*/  IMAD.HI.U32 R38, R11, R4.reuse, RZ ;  /* 0x000000040b267227 */ /* 0x080fe200078e00ff */
[-C--:B------:R-:W-:Y:S03]  /*4b90*/  @P2 SHF.R.U32.HI R3, RZ, R5.reuse, R42 ;  /* 0x00000005ff032219 */ /* 0x080fe6000001162a */
[----:B------:R-:W-:Y:S01]  /*4ba0*/  IMAD.HI.U32 R14, R9, R4, RZ ;  /* 0x00000004090e7227 */ /* 0x000fe200078e00ff */
[----:B------:R-:W-:Y:S03]  /*4bb0*/  @P2 SHF.R.U32.HI R11, RZ, R5, R38 ;  /* 0x00000005ff0b2219 */ /* 0x000fe60000011626 */
[C---:B------:R-:W-:Y:S01]  /*4bc0*/  IMAD R10, R72.reuse, R3, RZ ;  /* 0x00000003480a7224 */ /* 0x040fe200078e02ff */
[----:B------:R-:W-:Y:S01]  /*4bd0*/  SEL R3, R13, R40, !P4 ;  /* 0x000000280d037207 */ /* 0x000fe20006000000 */
[C---:B------:R-:W-:Y:S01]  /*4be0*/  IMAD R12, R72.reuse, R11, RZ ;  /* 0x0000000b480c7224 */ /* 0x040fe200078e02ff */
[-C--:B------:R-:W-:Y:S02]  /*4bf0*/  SHF.R.U32.HI R14, RZ, R5.reuse, R14 ;  /* 0x00000005ff0e7219 */ /* 0x080fe4000001160e */
[C---:B------:R-:W-:Y:S02]  /*4c00*/  ISETP.GE.AND P0, PT, R9.reuse, R10, PT ;  /* 0x0000000a0900720c */ /* 0x040fe40003f06270 */
[----:B------:R-:W-:Y:S02]  /*4c10*/  SEL R15, R9, R14, !P2 ;  /* 0x0000000e090f7207 */ /* 0x000fe40005000000 */
[C---:B------:R-:W-:Y:S03]  /*4c20*/  ISETP.GE.OR P0, PT, R3.reuse, R12, P0 ;  /* 0x0000000c0300720c */ /* 0x040fe60000706670 */
[----:B------:R-:W-:Y:S04]  /*4c30*/  IMAD.MOV R14, RZ, RZ, -R15 ;  /* 0x000000ffff0e7224 */ /* 0x000fe800078e0a0f */
[----:B------:R-:W-:Y:S06]  /*4c40*/  IMAD R14, R72, R14, R9 ;  /* 0x0000000e480e7224 */ /* 0x000fec00078e0209 */
[C---:B------:R-:W-:Y:S05]  /*4c50*/  @!P0 IMAD.HI.U32 R10, R3.reuse, R4, RZ ;  /* 0x00000004030a8227 */ /* 0x040fea00078e00ff */
[----:B------:R-:W-:Y:S04]  /*4c60*/  @!P0 SHF.R.U32.HI R10, RZ, R5, R10 ;  /* 0x00000005ff0a8219 */ /* 0x000fe8000001160a */
[----:B------:R-:W-:Y:S01]  /*4c70*/  @!P0 SEL R0, R3, R10, !P2 ;  /* 0x0000000a03008207 */ /* 0x000fe20005000000 */
[----:B------:R-:W-:Y:S03]  /*4c80*/  IMAD.MOV R10, RZ, RZ, -R3 ;  /* 0x000000ffff0a7224 */ /* 0x000fe600078e0a03 */
[----:B------:R-:W-:Y:S01]  /*4c90*/  @!P0 IADD3 R15, PT, PT, R15, -R0, RZ ;  /* 0x800000000f0f8210 */ /* 0x000fe20007ffe0ff */
[----:B------:R-:W-:Y:S01]  /*4ca0*/  @!P0 IMAD R0, R11, R14, R0 ;  /* 0x0000000e0b008224 */ /* 0x000fe200078e0200 */
[----:B------:R-:W-:Y:S01]  /*4cb0*/  IADD3 R11, PT, PT, -R9, RZ, RZ ;  /* 0x000000ff090b7210 */ /* 0x000fe20007ffe1ff */
[----:B------:R-:W-:Y:S02]  /*4cc0*/  IMAD R13, R2, R10, R13 ;  /* 0x0000000a020d7224 */ /* 0x000fe400078e020d */
[----:B------:R-:W-:Y:S02]  /*4cd0*/  @!P0 IMAD R9, R15, R72, R3 ;  /* 0x000000480f098224 */ /* 0x000fe400078e0203 */
[----:B------:R-:W-:Y:S02]  /*4ce0*/  @!P0 IMAD.MOV.U32 R3, RZ, RZ, R0 ;  /* 0x000000ffff038224 */ /* 0x000fe400078e0000 */
[----:B------:R-:W-:Y:S02]  /*4cf0*/  IMAD R8, R6, R11, R8 ;  /* 0x0000000b06087224 */ /* 0x000fe400078e0208 */
[----:B------:R-:W-:Y:S02]  /*4d00*/  IMAD R13, R3, R2, R13 ;  /* 0x00000002030d7224 */ /* 0x000fe400078e020d */
[----:B------:R-:W-:Y:S02]  /*4d10*/  IMAD R8, R9, R6, R8 ;  /* 0x0000000609087224 */ /* 0x000fe400078e0208 */
.L_x_82:
[----:B------:R-:W-:Y:S05]  /*4d20*/  BRA.U UP1, `(.L_x_83) ;  /* 0x0000000101107547 */ /* 0x000fea000b800000 */
[----:B--2---:R-:W-:Y:S04]  /*4d30*/  MOV R0, UR6 ;  /* 0x0000000600007c02 */ /* 0x004fe80008000f00 */
[----:B------:R-:W-:Y:S04]  /*4d40*/  SHF.L.U32 R3, R0, 0x1f, RZ ;  /* 0x0000001f00037819 */ /* 0x000fe800000006ff */
[----:B------:R-:W1:Y:S02]  /*4d50*/  SYNCS.PHASECHK.TRANS64.TRYWAIT P0, [UR22+0x1a8], R3 ;  /* 0x0001a803ff0075a7 */ /* 0x000e640008001116 */
[----:B-1----:R-:W-:Y:S05]  /*4d60*/  @!P0 BRA `(.L_x_84) ;  /* 0x0000005000608947 */ /* 0x002fea0003800000 */
.L_x_83:
[----:B------:R-:W-:Y:S02]  /*4d70*/  R2UR UR18, R16 ;  /* 0x00000000101272ca */ /* 0x000fe400000e0000 */
[----:B------:R-:W-:Y:S02]  /*4d80*/  ISETP.NE.U32.AND P0, PT, RZ, UR4, PT ;  /* 0x00000004ff007c0c */ /* 0x000fe4000bf05070 */
[----:B------:R-:W-:Y:S02]  /*4d90*/  SHF.L.U32 R12, R34, 0x1f, RZ ;  /* 0x0000001f220c7819 */ /* 0x000fe400000006ff */
[----:B------:R-:W-:Y:S07]  /*4da0*/  ISETP.NE.AND.EX P0, PT, RZ, UR5, PT, P0 ;  /* 0x00000005ff007c0c */ /* 0x000fee000bf05300 */
[----:B------:R-:W-:Y:S01]  /*4db0*/  USHF.L.U32 UR18, UR18, 0x7, URZ ;  /* 0x0000000712127899 */ /* 0x000fe200080006ff */
[----:B------:R-:W-:Y:S11]  /*4dc0*/  BRA.U !UP5, `(.L_x_85) ;  /* 0x000000010d347547 */ /* 0x000ff6000b800000 */
[----:B------:R-:W-:Y:S01]  /*4dd0*/  UPLOP3.LUT UP0, UPT, UPT, UPT, UP4, 0x80, 0x8 ;  /* 0x000000000008789c */ /* 0x000fe20003f0f040 */
[----:B-12---:R-:W-:Y:S02]  /*4de0*/  HFMA2 R0, -RZ, RZ, 0, 5.9604644775390625e-08 ;  /* 0x00000001ff007431 */ /* 0x006fe400000001ff */
[----:B------:R-:W-:Y:S03]  /*4df0*/  IMAD.MOV.U32 R177, RZ, RZ, 0x1 ;  /* 0x00000001ffb17424 */ /* 0x000fe600078e00ff */
[----:B------:R-:W-:Y:S05]  /*4e00*/  PLOP3.LUT P2, PT, PT, PT, UP0, 0x80, 0x8 ;  /* 0x000000000008781c */ /* 0x000fea0003f4f008 */
[----:B------:R-:W1:Y:S01]  /*4e10*/  @UP0 LDCU.64 UR10, c[0x0][0x888] ;  /* 0x00011100ff0a07ac */ /* 0x000e620008000a00 */
[----:B------:R-:W-:Y:S07]  /*4e20*/  @UP0 UIMAD UR8, UR56, UR4, URZ ;  /* 0x00000004380802a4 */ /* 0x000fee000f8e02ff */
[----:B------:R-:W-:Y:S01]  /*4e30*/  @!P2 PRMT R177, R0, 0x7610, R177 ;  /* 0x0000761000b1a816 */ /* 0x000fe200000000b1 */
[----:B-1----:R-:W-:Y:S03]  /*4e40*/  @UP0 UIMAD.WIDE UR10, UR8, 0x4, UR10 ;  /* 0x00000004080a08a5 */ /* 0x002fe6000f8e020a */
[----:B------:R-:W1:Y:S03]  /*4e50*/  @!UP0 LDCU UR8, c[0x0][0x880] ;  /* 0x00011000ff0887ac */ /* 0x000e660008000800 */
[----:B------:R-:W-:Y:S01]  /*4e60*/  IMAD.U32 R10, RZ, RZ, UR10 ;  /* 0x0000000aff0a7e24 */ /* 0x000fe2000f8e00ff */
[----:B------:R-:W-:Y:S05]  /*4e70*/  MOV R11, UR11 ;  /* 0x0000000b000b7c02 */ /* 0x000fea0008000f00 */
[----:B-----5:R3:W5:Y:S02]  /*4e80*/  @P2 LDG.E R81, desc[UR48][R10.64] ;  /* 0x000000300a512981 */ /* 0x020764000c1e1900 */
[----:B-1-3--:R-:W-:Y:S07]  /*4e90*/  @!P2 IMAD.U32 R81, RZ, RZ, UR8 ;  /* 0x00000008ff51ae24 */ /* 0x00afee000f8e00ff */
.L_x_85:
[----:B-----5:R-:W-:Y:S01]  /*4ea0*/  @!P0 FSETP.EQ.AND P4, PT, R81, RZ, PT ;  /* 0x000000ff5100820b */ /* 0x020fe20003f82000 */
[----:B------:R-:W-:Y:S01]  /*4eb0*/  @!UPT UIADD3 URZ, UPT, UPT, URZ, URZ, URZ ;  /* 0x000000fffffff290 */ /* 0x000fe2000fffe0ff */
[----:B------:R-:W-:Y:S11]  /*4ec0*/  @!P0 BRA `(.L_x_86) ;  /* 0x0000000000148947 */ /* 0x000ff60003800000 */
[----:B------:R-:W-:Y:S02]  /*4ed0*/  LOP3.LUT P0, RZ, R177, 0xff, RZ, 0xc0, !PT ;  /* 0x000000ffb1ff7812 */ /* 0x000fe4000780c0ff */
[----:B------:R-:W-:Y:S04]  /*4ee0*/  PLOP3.LUT P4, PT, PT, PT, UP0, 0x80, 0x8 ;  /* 0x000000000008781c */ /* 0x000fe80003f8f008 */
[----:B------:R-:W-:Y:S07]  /*4ef0*/  PLOP3.LUT P4, PT, P4, PT, PT, 0x8, 0x80 ;  /* 0x000000000080781c */ /* 0x000fee000278e170 */
[----:B------:R-:W-:Y:S11]  /*4f00*/  @P0 FSETP.EQ.AND P4, PT, R81, RZ, PT ;  /* 0x000000ff5100020b */ /* 0x000ff60003f82000 */
[----:B------:R-:W-:Y:S02]  /*4f10*/  @!UPT UIADD3 URZ, UPT, UPT, URZ, URZ, URZ ;  /* 0x000000fffffff290 */ /* 0x000fe4000fffe0ff */
.L_x_86:
[----:B------:R-:W-:Y:S01]  /*4f20*/  ISETP.NE.AND P0, PT, R24, 0x1, PT ;  /* 0x000000011800780c */ /* 0x000fe20003f05270 */
[----:B------:R-:W3:Y:S01]  /*4f30*/  SYNCS.PHASECHK.TRANS64.TRYWAIT P2, [UR22+0x190], R12 ;  /* 0x0001900cff0075a7 */ /* 0x000ee20008041116 */
[----:B------:R-:W-:Y:S04]  /*4f40*/  IMAD.SHL.U32 R10, R19, 0x80, RZ ;  /* 0x00000080130a7824 */ /* 0x000fe800078e00ff */
[C---:B------:R-:W-:Y:S01]  /*4f50*/  IMAD.HI.U32 R9, R10.reuse, R25, RZ ;  /* 0x000000190a097227 */ /* 0x040fe200078e00ff */
[C---:B------:R-:W-:Y:S04]  /*4f60*/  R2UR UR19, R10.reuse ;  /* 0x000000000a1372ca */ /* 0x040fe800000e0000 */
[----:B------:R-:W-:Y:S04]  /*4f70*/  SHF.R.U32.HI R9, RZ, R26, R9 ;  /* 0x0000001aff097219 */ /* 0x000fe80000011609 */
[----:B------:R-:W-:Y:S02]  /*4f80*/  SEL R9, R10, R9, !P0 ;  /* 0x000000090a097207 */ /* 0x000fe40004000000 */
[----:B------:R-:W-:Y:S02]  /*4f90*/  ELECT P0, URZ, PT ;  /* 0x0000000000ff782f */ /* 0x000fe40003800000 */
[C---:B------:R-:W-:Y:S01]  /*4fa0*/  R2UR UR8, R9.reuse ;  /* 0x00000000090872ca */ /* 0x040fe200000e0000 */
[C---:B-12---:R-:W-:Y:S01]  /*4fb0*/  IMAD.HI.U32 R0, R9.reuse, R22, RZ ;  /* 0x0000001609007227 */ /* 0x046fe200078e00ff */
[----:B------:R-:W-:Y:S02]  /*4fc0*/  PLOP3.LUT P4, PT, P4, P0, PT, 0xf2, 0x2f ;  /* 0x00000000002f781c */ /* 0x000fe40002781e72 */
[----:B------:R-:W-:Y:S01]  /*4fd0*/  R2UR UR20, R9 ;  /* 0x00000000091472ca */ /* 0x000fe200000e0000 */
[----:B------:R-:W-:Y:S01]  /*4fe0*/  IMAD.MOV R3, RZ, RZ, -R9 ;  /* 0x000000ffff037224 */ /* 0x000fe200078e0a09 */
[----:B------:R-:W-:Y:S04]  /*4ff0*/  SHF.R.U32.HI R0, RZ, R23, R0 ;  /* 0x00000017ff007219 */ /* 0x000fe80000011600 */
[----:B------:R-:W-:Y:S02]  /*5000*/  R2UR UR21, R0 ;  /* 0x00000000001572ca */ /* 0x000fe400000e0000 */
[----:B------:R-:W-:Y:S03]  /*5010*/  R2UR UR9, R3 ;  /* 0x00000000030972ca */ /* 0x000fe600000e0000 */
[----:B----4-:R-:W-:Y:S05]  /*5020*/  @!P4 IADD3 R19, P0, PT, R36, 0x580, RZ ;  /* 0x000005802413c810 */ /* 0x010fea0007f1e0ff */
[----:B------:R-:W-:Y:S03]  /*5030*/  @!P4 IMAD.X R16, RZ, RZ, R37, P0 ;  /* 0x000000ffff10c224 */ /* 0x000fe600000e0625 */
[----:B------:R-:W-:Y:S02]  /*5040*/  USEL UR21, UR8, UR21, !UP3 ;  /* 0x0000001508157287 */ /* 0x000fe4000d800000 */
[----:B------:R-:W-:Y:S04]  /*5050*/  UIMAD UR19, UR14, UR9, UR19 ;  /* 0x000000090e1372a4 */ /* 0x000fe8000f8e0213 */
[----:B------:R-:W-:Y:S05]  /*5060*/  IMAD R0, RZ, RZ, -UR21 ;  /* 0x80000015ff007e24 */ /* 0x000fea000f8e02ff */
[----:B------:R-:W-:Y:S11]  /*5070*/  R2UR UR8, R0 ;  /* 0x00000000000872ca */ /* 0x000ff600000e0000 */
[----:B------:R-:W-:Y:S02]  /*5080*/  @!UPT UIADD3 URZ, UPT, UPT, URZ, URZ, URZ ;  /* 0x000000fffffff290 */ /* 0x000fe4000fffe0ff */
[----:B------:R-:W-:Y:S01]  /*5090*/  UIMAD UR20, UR7, UR8, UR20 ;  /* 0x00000008071472a4 */ /* 0x000fe2000f8e0214 */
[----:B---3--:R-:W-:Y:S11]  /*50a0*/  @!P2 BRA `(.L_x_87) ;  /* 0x0000004c00a8a947 */ /* 0x008ff60003800000 */
.L_x_186:
[----:B------:R-:W2:Y:S01]  /*50b0*/  LDC.64 R14, c[0x0][0xb10] ;  /* 0x0002c400ff0e7b82 */ /* 0x000ea20000000a00 */
[----:B------:R-:W-:Y:S01]  /*50c0*/  @!P4 R2UR UR8, R19 ;  /* 0x000000001308c2ca */ /* 0x000fe200000e0000 */
[----:B------:R-:W-:Y:S01]  /*50d0*/  VOTEU.ALL UP2, P4 ;  /* 0x0000000000ff7886 */ /* 0x000fe20002040000 */
[----:B------:R-:W-:Y:S01]  /*50e0*/  @!P4 R2UR UR9, R16 ;  /* 0x000000001009c2ca */ /* 0x000fe200000e0000 */
[----:B------:R-:W-:Y:S01]  /*50f0*/  VOTEU.ALL UP1, P4 ;  /* 0x0000000000ff7886 */ /* 0x000fe20002020000 */
[----:B------:R-:W-:Y:S03]  /*5100*/  @!P4 IMAD.MOV.U32 R16, RZ, RZ, 0x2000 ;  /* 0x00002000ff10c424 */ /* 0x000fe600078e00ff */
[----:B------:R-:W3:Y:S01]  /*5110*/  LDC.64 R10, c[0x0][0xb18] ;  /* 0x0002c600ff0a7b82 */ /* 0x000ee20000000a00 */
[----:B------:R-:W-:Y:S01]  /*5120*/  @!UP2 UIADD3 UR16, UPT, UPT, UR22, 0x400, URZ ;  /* 0x000004001610a890 */ /* 0x000fe2000fffe0ff */
[----:B------:R-:W-:Y:S06]  /*5130*/  @P3 SHF.R.U32.HI R28, RZ, 0x10, R29 ;  /* 0x00000010ff1c3819 */ /* 0x000fec000001161d */
[----:B------:R-:W4:Y:S01]  /*5140*/  @!P1 LDC R0, c[0x0][0xb20] ;  /* 0x0002c800ff009b82 */ /* 0x000f220000000800 */
[----:B------:R-:W-:Y:S01]  /*5150*/  @P3 R2UR UR56, R28 ;  /* 0x000000001c3832ca */ /* 0x000fe200000e0000 */
[----:B------:R-:W-:Y:S06]  /*5160*/  IMAD.U32 R38, RZ, RZ, UR8 ;  /* 0x00000008ff267e24 */ /* 0x000fec000f8e00ff */
[----:B-1----:R-:W1:Y:S01]  /*5170*/  @!P1 LDC R3, c[0x0][0xb0c] ;  /* 0x0002c300ff039b82 */ /* 0x002e620000000800 */
[----:B------:R-:W-:Y:S01]  /*5180*/  IMAD.U32 R39, RZ, RZ, UR9 ;  /* 0x00000009ff277e24 */ /* 0x000fe2000f8e00ff */
[----:B------:R-:W-:Y:S01]  /*5190*/  @!UP2 UPRMT UR9, URZ, 0x40, URZ ;  /* 0x00000040ff09a896 */ /* 0x000fe200080000ff */
[----:B------:R-:W-:Y:S03]  /*51a0*/  @!P4 R2UR UR10, R38 ;  /* 0x00000000260ac2ca */ /* 0x000fe600000e0000 */
[----:B------:R-:W-:Y:S01]  /*51b0*/  @!P4 R2UR UR11, R39 ;  /* 0x00000000270bc2ca */ /* 0x000fe200000e0000 */
[----:B------:R-:W-:Y:S11]  /*51c0*/  @!UP2 UPRMT UR8, UR9, 0x5410, URZ ;  /* 0x000054100908a896 */ /* 0x000ff600080000ff */
[----:B------:R-:W-:Y:S01]  /*51d0*/  @!UPT UIADD3 URZ, UPT, UPT, URZ, URZ, URZ ;  /* 0x000000fffffff290 */ /* 0x000fe2000fffe0ff */
[----:B------:R1:W-:Y:S01]  /*51e0*/  @!UP1 UTMALDG.4D.IM2COL [UR16], [UR10], UR8 ;  /* 0x000000100a0093b4 */ /* 0x0003e20008058008 */
[----:B------:R1:W-:Y:S02]  /*51f0*/  @!P4 SYNCS.ARRIVE.TRANS64.RED.A0TR RZ, [UR22+0x180], R16 ;  /* 0x00018010ffffc9a7 */ /* 0x0003e40008300416 */
[----:B-1----:R-:W-:Y:S01]  /*5200*/  @!P1 ISETP.NE.AND P2, PT, R3, 0x1, PT ;  /* 0x000000010300980c */ /* 0x002fe20003f45270 */
[C---:B--2---:R-:W-:Y:S01]  /*5210*/  @!P1 IMAD.HI.U32 R14, R13.reuse, R14, RZ ;  /* 0x0000000e0d0e9227 */ /* 0x044fe200078e00ff */
[----:B---3--:R-:W-:Y:S03]  /*5220*/  @!P1 ISETP.NE.AND P0, PT, R10, 0x1, PT ;  /* 0x000000010a00980c */ /* 0x008fe60003f05270 */
[C---:B------:R-:W-:Y:S01]  /*5230*/  @!P1 IMAD.HI.U32 R11, R8.reuse, R11, RZ ;  /* 0x0000000b080b9227 */ /* 0x040fe200078e00ff */
[----:B------:R-:W-:Y:S04]  /*5240*/  @!P1 SHF.R.U32.HI R14, RZ, R15, R14 ;  /* 0x0000000fff0e9219 */ /* 0x000fe8000001160e */
[----:B----4-:R-:W-:Y:S01]  /*5250*/  @!P1 SHF.R.U32.HI R9, RZ, R0, R11 ;  /* 0x00000000ff099219 */ /* 0x010fe2000001160b */
[----:B------:R-:W-:Y:S01]  /*5260*/  SYNCS.ARRIVE.TRANS64.RED.A1T0 RZ, [UR45], RZ ;  /* 0x000000ffffff79a7 */ /* 0x000fe2000810042d */
[----:B------:R-:W-:Y:S02]  /*5270*/  @!P1 SEL R14, R13, R14, !P2 ;  /* 0x0000000e0d0e9207 */ /* 0x000fe40005000000 */
[----:B------:R-:W-:Y:S01]  /*5280*/  @!P1 SEL R9, R8, R9, !P0 ;  /* 0x0000000908099207 */ /* 0x000fe20004000000 */
[----:B------:R-:W1:Y:S04]  /*5290*/  SYNCS.PHASECHK.TRANS64.TRYWAIT P5, [UR22+0x198], R12 ;  /* 0x0001980cff0075a7 */ /* 0x000e6800080a1116 */
[----:B------:R-:W-:Y:S02]  /*52a0*/  @!P1 IMAD.IADD R0, R9, 0x1, -R14 ;  /* 0x0000000109009824 */ /* 0x000fe400078e0a0e */
[----:B------:R-:W-:Y:S02]  /*52b0*/  @!P1 IMAD.IADD R9, R14, 0x1, -R9 ;  /* 0x000000010e099824 */ /* 0x000fe400078e0a09 */
[----:B------:R-:W-:Y:S02]  /*52c0*/  @!P1 IMAD R13, R0, R3, R13 ;  /* 0x00000003000d9224 */ /* 0x000fe400078e020d */
[----:B------:R-:W-:Y:S01]  /*52d0*/  @!P1 IMAD R8, R9, R10, R8 ;  /* 0x0000000a09089224 */ /* 0x000fe200078e0208 */
[----:B-1----:R-:W-:Y:S06]  /*52e0*/  @!P5 BRA `(.L_x_88) ;  /* 0x0000004c0030d947 */ /* 0x002fec0003800000 */
.L_x_188:
[----:B-1----:R-:W-:Y:S01]  /*52f0*/  @!P4 IADD3 R3, P0, PT, R36, 0x580, RZ ;  /* 0x000005802403c810 */ /* 0x002fe20007f1e0ff */
[----:B------:R-:W-:Y:S01]  /*5300*/  VOTEU.ALL UP2, P4 ;  /* 0x0000000000ff7886 */ /* 0x000fe20002040000 */
[----:B------:R-:W-:Y:S01]  /*5310*/  VOTEU.ALL UP1, P4 ;  /* 0x0000000000ff7886 */ /* 0x000fe20002020000 */
[----:B------:R-:W-:Y:S01]  /*5320*/  UMOV UR11, UR19 ;  /* 0x00000013000b7c82 */ /* 0x000fe20008000000 */
[----:B------:R-:W-:Y:S01]  /*5330*/  @!P4 R2UR UR9, R3 ;  /* 0x000000000309c2ca */ /* 0x000fe200000e0000 */
[----:B------:R-:W-:Y:S01]  /*5340*/  @!P4 IMAD.X R0, RZ, RZ, R37, P0 ;  /* 0x000000ffff00c224 */ /* 0x000fe200000e0625 */
[----:B------:R-:W-:Y:S01]  /*5350*/  @!UP2 UPRMT UR16, URZ, 0x40, URZ ;  /* 0x00000040ff10a896 */ /* 0x000fe200080000ff */
[----:B------:R-:W-:Y:S01]  /*5360*/  LOP3.LUT R34, R34, 0x1, RZ, 0x3c, !PT ;  /* 0x0000000122227812 */ /* 0x000fe200078e3cff */
[----:B------:R-:W-:Y:S01]  /*5370*/  @!UP2 UIADD3 UR10, UPT, UPT, UR18, 0x40, URZ ;  /* 0x00000040120aa890 */ /* 0x000fe2000fffe0ff */
[----:B------:R-:W-:Y:S01]  /*5380*/  LOP3.LUT R32, R32, 0x1, RZ, 0x3c, !PT ;  /* 0x0000000120207812 */ /* 0x000fe200078e3cff */
[----:B------:R-:W-:Y:S01]  /*5390*/  @!UP2 UPRMT UR18, UR16, 0x5410, URZ ;  /* 0x000054101012a896 */ /* 0x000fe200080000ff */
[----:B------:R-:W-:Y:S01]  /*53a0*/  @!P4 R2UR UR8, R0 ;  /* 0x000000000008c2ca */ /* 0x000fe200000e0000 */
[----:B------:R-:W-:Y:S01]  /*53b0*/  UMOV UR12, UR20 ;  /* 0x00000014000c7c82 */ /* 0x000fe20008000000 */
[----:B------:R-:W-:Y:S01]  /*53c0*/  UMOV UR13, UR21 ;  /* 0x00000015000d7c82 */ /* 0x000fe20008000000 */
[----:B------:R-:W-:Y:S02]  /*53d0*/  IMAD.IADD R16, R8, 0x1, R145 ;  /* 0x0000000108107824 */ /* 0x000fe400078e0291 */
[----:B------:R-:W-:Y:S02]  /*53e0*/  IMAD.IADD R19, R13, 0x1, R176 ;  /* 0x000000010d137824 */ /* 0x000fe400078e02b0 */
[----:B------:R-:W-:Y:S01]  /*53f0*/  IMAD.U32 R10, RZ, RZ, UR9 ;  /* 0x00000009ff0a7e24 */ /* 0x000fe2000f8e00ff */
[----:B------:R-:W-:Y:S04]  /*5400*/  @!UP2 UIADD3 UR9, UPT, UPT, UR22, 0x188, URZ ;  /* 0x000001881609a890 */ /* 0x000fe8000fffe0ff */
[----:B------:R-:W-:Y:S01]  /*5410*/  @!P4 R2UR UR24, R10 ;  /* 0x000000000a18c2ca */ /* 0x000fe200000e0000 */
[----:B------:R-:W-:Y:S01]  /*5420*/  IMAD.U32 R11, RZ, RZ, UR8 ;  /* 0x00000008ff0b7e24 */ /* 0x000fe2000f8e00ff */
[----:B------:R-:W-:Y:S04]  /*5430*/  @!UP2 UIADD3 UR8, UPT, UPT, UR22, 0x2400, URZ ;  /* 0x000024001608a890 */ /* 0x000fe8000fffe0ff */
[----:B------:R-:W-:Y:S11]  /*5440*/  @!P4 R2UR UR25, R11 ;  /* 0x000000000b19c2ca */ /* 0x000ff600000e0000 */
[----:B------:R-:W-:Y:S02]  /*5450*/  @!UPT UIADD3 URZ, UPT, UPT, URZ, URZ, URZ ;  /* 0x000000fffffff290 */ /* 0x000fe4000fffe0ff */
[----:B------:R2:W-:Y:S01]  /*5460*/  @!UP1 UTMALDG.4D.IM2COL [UR8], [UR24], UR18 ;  /* 0x00000008180093b4 */ /* 0x0005e20008058012 */
[----:B------:R2:W-:Y:S01]  /*5470*/  @!P4 SYNCS.ARRIVE.TRANS64.RED.A0TR RZ, [UR22+0x188], R27 ;  /* 0x0001881bffffc9a7 */ /* 0x0005e20008300416 */
[----:B------:R-:W-:Y:S01]  /*5480*/  UPLOP3.LUT UP1, UPT, UPT, UPT, UPT, 0x80, 0x8 ;  /* 0x000000000008789c */ /* 0x000fe20003f2f070 */
[----:B------:R-:W-:Y:S01]  /*5490*/  SYNCS.ARRIVE.TRANS64.RED.A1T0 RZ, [UR23], RZ ;  /* 0x000000ffffff79a7 */ /* 0x000fe20008100417 */
[----:B------:R-:W-:Y:S09]  /*54a0*/  @P3 BRA `(.L_x_89) ;  /* 0xfffffff400343947 */ /* 0x000ff2000383ffff */
[----:B------:R-:W-:-:S04]  /*54b0*/  SHF.L.U32 R3, R34, 0x1f, RZ ;  /* 0x0000001f22037819 */ /* 0x000fc800000006ff */
[----:B------:R-:W1:Y:S02]  /*54c0*/  SYNCS.PHASECHK.TRANS64.TRYWAIT P0, [UR22+0x190], R3 ;  /* 0x00019003ff0075a7 */ /* 0x000e640008001116 */
[----:B-1----:R-:W-:Y:S05]  /*54d0*/  @!P0 BRA `(.L_x_90) ;  /* 0x0000004800cc8947 */ /* 0x002fea0003800000 */
.L_x_190:
[----:B-1----:R-:W-:-:S07]  /*54e0*/  MOV R0, UR22 ;  /* 0x0000001600007c02 */ /* 0x002fce0008000f00 */
.L_x_91:
[----:B-1----:R-:W-:-:S04]  /*54f0*/  SHF.L.U32 R3, R34, 0x1f, RZ ;  /* 0x0000001f22037819 */ /* 0x002fc800000006ff */
[----:B------:R1:W3:Y:S03]  /*5500*/  SYNCS.PHASECHK.TRANS64.TRYWAIT P0, [R0+URZ+0x198], R3 ;  /* 0x00019803000075a7 */ /* 0x0002e600080011ff */
[----:B---3--:R-:W-:Y:S05]  /*5510*/  @!P0 NANOSLEEP.SYNCS 0x989680 ;  /* 0x009896800000895d */ /* 0x008fea0003900000 */
[----:B------:R-:W3:Y:S02]  /*5520*/  @!P0 SYNCS.PHASECHK.TRANS64 P0, [R0+URZ+0x198], R3 ;  /* 0x00019803000085a7 */ /* 0x000ee400080010ff */
[----:B--23--:R-:W-:Y:S05]  /*5530*/  @P0 EXIT ;  /* 0x000000000000094d */ /* 0x00cfea0003800000 */
[----:B------:R-:W-:Y:S05]  /*5540*/  BRA `(.L_x_91) ;  /* 0xfffffffc00e87947 */ /* 0x000fea000383ffff */
.L_x_80:
[----:B------:R-:W-:-:S06]  /*5550*/  UISETP.GE.AND UP1, UPT, UR8, 0x4, UPT ;  /* 0x000000040800788c */ /* 0x000fcc000bf26270 */
[----:B------:R-:W-:-:S13]  /*5560*/  PLOP3.LUT P0, PT, PT, PT, UP1, 0x80, 0x8 ;  /* 0x000000000008781c */ /* 0x000fda0003f0f018 */
[----:B------:R-:W-:Y:S05]  /*5570*/  @!P0 EXIT ;  /* 0x000000000000894d */ /* 0x000fea0003800000 */
[----:B------:R-:W-:Y:S01]  /*5580*/  BAR.SYNC.DEFER_BLOCKING 0x6, 0xa0 ;  /* 0x0182800000007b1d */ /* 0x000fe20000010000 */
[C---:B------:R-:W-:Y:S01]  /*5590*/  IMAD.SHL.U32 R0, R186.reuse, 0x40, RZ ;  /* 0x00000040ba007824 */ /* 0x040fe200078e00ff */
[C---:B------:R-:W-:Y:S01]  /*55a0*/  LOP3.LUT R188, R186.reuse, 0x60, RZ, 0xc0, !PT ;  /* 0x00000060babc7812 */ /* 0x040fe200078ec0ff */
[C---:B------:R-:W-:Y:S01]  /*55b0*/  IMAD.SHL.U32 R185, R186.reuse, 0x8, RZ ;  /* 0x00000008bab97824 */ /* 0x040fe200078e00ff */
[C---:B------:R-:W-:Y:S01]  /*55c0*/  LOP3.LUT R187, R186.reuse, 0x2, RZ, 0xc0, !PT ;  /* 0x00000002babb7812 */ /* 0x040fe200078ec0ff */
[----:B------:R-:W-:Y:S01]  /*55d0*/  IMAD.U32 R78, R186, 0x10000, RZ ;  /* 0x00010000ba4e7824 */ /* 0x000fe200078e00ff */
[----:B------:R-:W-:Y:S02]  /*55e0*/  UMOV UR51, 0x400 ;  /* 0x0000040000337882 */ /* 0x000fe40000000000 */
[----:B------:R-:W1:Y:S01]  /*55f0*/  LDC R179, c[0x0][0x370] ;  /* 0x0000dc00ffb37b82 */ /* 0x000e620000000800 */
[----:B------:R-:W-:Y:S01]  /*5600*/  ULEA UR51, UR45, UR51, 0x18 ;  /* 0x000000332d337291 */ /* 0x000fe2000f8ec0ff */
[----:B------:R-:W-:Y:S01]  /*5610*/  LOP3.LUT R4, R0, 0x180, RZ, 0xc0, !PT ;  /* 0x0000018000047812 */ /* 0x000fe200078ec0ff */
[----:B------:R-:W-:Y:S01]  /*5620*/  HFMA2 R181, -RZ, RZ, 0, 0 ;  /* 0x00000000ffb57431 */ /* 0x000fe200000001ff */
[----:B------:R-:W-:Y:S01]  /*5630*/  LOP3.LUT R186, R186, 0x4, RZ, 0xc0, !PT ;  /* 0x00000004baba7812 */ /* 0x000fe200078ec0ff */
[----:B------:R-:W-:Y:S01]  /*5640*/  UIADD3 UR4, UPT, UPT, UR51, 0x4400, URZ ;  /* 0x0000440033047890 */ /* 0x000fe2000fffe0ff */
[----:B------:R-:W-:Y:S01]  /*5650*/  LOP3.LUT R185, R4, 0x30, R185, 0xf8, !PT ;  /* 0x0000003004b97812 */ /* 0x000fe200078ef8b9 */
[----:B------:R-:W-:Y:S01]  /*5660*/  IMAD.MOV.U32 R76, RZ, RZ, RZ ;  /* 0x000000ffff4c7224 */ /* 0x000fe200078e00ff */
[----:B------:R-:W2:Y:S01]  /*5670*/  LDC R74, c[0x0][0xb0c] ;  /* 0x0002c300ff4a7b82 */ /* 0x000ea20000000800 */
[----:B------:R-:W-:Y:S01]  /*5680*/  IMAD.MOV.U32 R184, RZ, RZ, RZ ;  /* 0x000000ffffb87224 */ /* 0x000fe200078e00ff */
[----:B------:R-:W-:-:S02]  /*5690*/  LOP3.LUT R185, R185, 0x1e40, R0, 0xf8, !PT ;  /* 0x00001e40b9b97812 */ /* 0x000fc400078ef800 */
[----:B------:R-:W-:Y:S02]  /*56a0*/  CS2R R182, SRZ ;  /* 0x0000000000b67805 */ /* 0x000fe4000001ff00 */
[----:B------:R-:W-:Y:S01]  /*56b0*/  LOP3.LUT R78, R78, 0x600000, RZ, 0xc0, !PT ;  /* 0x006000004e4e7812 */ /* 0x000fe200078ec0ff */
[----:B------:R-:W-:Y:S01]  /*56c0*/  IMAD.MOV R191, RZ, RZ, -R187 ;  /* 0x000000ffffbf7224 */ /* 0x000fe200078e0abb */
[----:B------:R-:W-:Y:S01]  /*56d0*/  IADD3 R192, PT, PT, -R186, 0x2, RZ ;  /* 0x00000002bac07810 */ /* 0x000fe20007ffe1ff */
[----:B------:R-:W-:Y:S01]  /*56e0*/  VIADD R193, R185, UR51 ;  /* 0x00000033b9c17c36 */ /* 0x000fe20008000000 */
[----:B------:R-:W4:Y:S01]  /*56f0*/  LDC R178, c[0x0][0xb20] ;  /* 0x0002c800ffb27b82 */ /* 0x000f220000000800 */
[----:B------:R-:W3:Y:S01]  /*5700*/  LDS R2, [UR51+0x200] ;  /* 0x00020033ff027984 */ /* 0x000ee20008000800 */
[----:B------:R-:W-:Y:S01]  /*5710*/  IMAD.MOV R190, RZ, RZ, -R186 ;  /* 0x000000ffffbe7224 */ /* 0x000fe200078e0aba */
[----:B------:R-:W-:Y:S01]  /*5720*/  MOV R194, UR4 ;  /* 0x0000000400c27c02 */ /* 0x000fe20008000f00 */
[----:B------:R-:W-:Y:S01]  /*5730*/  VIADD R193, R193, 0x400 ;  /* 0x00000400c1c17836 */ /* 0x000fe20000000000 */
[----:B------:R-:W1:Y:S03]  /*5740*/  LDCU.64 UR54, c[0x0][0x348] ;  /* 0x00006900ff3677ac */ /* 0x000e660008000a00 */
[----:B------:R-:W1:Y:S01]  /*5750*/  LDC R73, c[0x0][0xb30] ;  /* 0x0002cc00ff497b82 */ /* 0x000e620000000800 */
[----:B------:R-:W1:Y:S01]  /*5760*/  LDCU.64 UR36, c[0x0][0x888] ;  /* 0x00011100ff2477ac */ /* 0x000e620008000a00 */
[----:B------:R-:W1:Y:S06]  /*5770*/  LDCU.64 UR38, c[0x0][0x890] ;  /* 0x00011200ff2677ac */ /* 0x000e6c0008000a00 */
[----:B------:R-:W1:Y:S01]  /*5780*/  LDC.64 R166, c[0x0][0xb10] ;  /* 0x0002c400ffa67b82 */ /* 0x000e620000000a00 */
[----:B------:R-:W1:Y:S01]  /*5790*/  LDCU.64 UR46, c[0x0][0xa90] ;  /* 0x00015200ff2e77ac */ /* 0x000e620008000a00 */
[----:B------:R-:W-:-:S06]  /*57a0*/  UIADD3 UR50, UPT, UPT, UR51, 0x400, URZ ;  /* 0x0000040033327890 */ /* 0x000fcc000fffe0ff */
[----:B------:R-:W1:Y:S08]  /*57b0*/  LDC.64 R70, c[0x0][0xb18] ;  /* 0x0002c600ff467b82 */ /* 0x000e700000000a00 */
[----:B------:R-:W1:Y:S08]  /*57c0*/  LDC.64 R68, c[0x0][0xb28] ;  /* 0x0002ca00ff447b82 */ /* 0x000e700000000a00 */
[----:B------:R-:W1:Y:S01]  /*57d0*/  LDC.64 R164, c[0x0][0x8b0] ;  /* 0x00022c00ffa47b82 */ /* 0x000e620000000a00 */
[C---:B---3--:R-:W-:Y:S01]  /*57e0*/  VIADD R3, R2.reuse, 0x80 ;  /* 0x0000008002037836 */ /* 0x048fe20000000000 */
[----:B------:R-:W-:-:S04]  /*57f0*/  LOP3.LUT R2, R2, 0xffff, RZ, 0xc0, !PT ;  /* 0x0000ffff02027812 */ /* 0x000fc800078ec0ff */
[----:B------:R-:W-:Y:S02]  /*5800*/  LOP3.LUT R3, R3, 0xffff, RZ, 0xc0, !PT ;  /* 0x0000ffff03037812 */ /* 0x000fe400078ec0ff */
[----:B------:R-:W3:Y:S03]  /*5810*/  LDC.64 R146, c[0x0][0x8a8] ;  /* 0x00022a00ff927b82 */ /* 0x000ee60000000a00 */
[----:B------:R1:W-:Y:S05]  /*5820*/  STL.64 [R1], R2 ;  /* 0x0000000201007387 */ /* 0x0003ea0000100a00 */
[----:B------:R-:W1:Y:S08]  /*5830*/  LDC.64 R170, c[0x0][0xa80] ;  /* 0x0002a000ffaa7b82 */ /* 0x000e700000000a00 */
[----:B------:R-:W1:Y:S08]  /*5840*/  LDC.64 R168, c[0x0][0xa88] ;  /* 0x0002a200ffa87b82 */ /* 0x000e700000000a00 */
[----:B--2-4-:R-:W1:Y:S02]  /*5850*/  LDC R180, c[0x0][0x374] ;  /* 0x0000dd00ffb47b82 */ /* 0x014e640000000800 */
.L_x_118:
[----:B-1----:R-:W-:Y:S04]  /*5860*/  SHF.L.U32 R3, R183, 0x1f, RZ ;  /* 0x0000001fb7037819 */ /* 0x002fe800000006ff */
[----:B------:R-:W1:Y:S02]  /*5870*/  SYNCS.PHASECHK.TRANS64.TRYWAIT P0, [UR51+0x1b0], R3 ;  /* 0x0001b003ff0075a7 */ /* 0x000e640008001133 */
[----:B-1----:R-:W-:Y:S05]  /*5880*/  @!P0 BRA `(.L_x_92) ;  /* 0x0000004400f88947 */ /* 0x002fea0003800000 */
.L_x_192:
[----:B------:R-:W2:Y:S01]  /*5890*/  LDC.64 R12, c[0x0][0xb10] ;  /* 0x0002c400ff0c7b82 */ /* 0x000ea20000000a00 */
[----:B------:R-:W4:Y:S01]  /*58a0*/  LDS.128 R20, [UR51+0x1f0] ;  /* 0x0001f033ff147984 */ /* 0x000f220008000c00 */
[----:B------:R-:W-:Y:S01]  /*58b0*/  UIADD3 UR4, UPT, UPT, UR51, 0x1b8, URZ ;  /* 0x000001b833047890 */ /* 0x000fe2000fffe0ff */
[----:B-1----:R-:W-:Y:S01]  /*58c0*/  IMAD R0, R76, 0x4, R1 ;  /* 0x000000044c007824 */ /* 0x002fe200078e0201 */
[----:B------:R-:W-:Y:S04]  /*58d0*/  ISETP.NE.AND P1, PT, R73, 0x1, PT ;  /* 0x000000014900780c */ /* 0x000fe80003f25270 */
[----:B------:R-:W1:Y:S01]  /*58e0*/  LDC.64 R10, c[0x0][0xb18] ;  /* 0x0002c600ff0a7b82 */ /* 0x000e620000000a00 */
[----:B------:R-:W-:Y:S01]  /*58f0*/  UPRMT UR4, URZ, 0x654, UR4 ;  /* 0x00000654ff047896 */ /* 0x000fe20008000004 */
[----:B------:R-:W-:Y:S01]  /*5900*/  ISETP.GE.AND P0, PT, R72, 0x1, PT ;  /* 0x000000014800780c */ /* 0x000fe20003f06270 */
[----:B------:R-:W-:Y:S01]  /*5910*/  @!PT LDS RZ, [RZ] ;  /* 0x00000000fffff984 */ /* 0x000fe20000000800 */
[----:B------:R-:W-:Y:S01]  /*5920*/  @!PT LDS RZ, [RZ] ;  /* 0x00000000fffff984 */ /* 0x000fe20000000800 */
[----:B------:R-:W-:Y:S01]  /*5930*/  @!PT LDS RZ, [RZ] ;  /* 0x00000000fffff984 */ /* 0x000fe20000000800 */
[----:B------:R-:W-:Y:S01]  /*5940*/  @!PT LDS RZ, [RZ] ;  /* 0x00000000fffff984 */ /* 0x000fe20000000800 */
[----:B------:R3:W-:Y:S06]  /*5950*/  MEMBAR.ALL.CTA ;  /* 0x0000000000007992 */ /* 0x0007ec0000008000 */
[----:B---3--:R-:W3:Y:S01]  /*5960*/  FENCE.VIEW.ASYNC.S ;  /* 0x00000000000073c6 */ /* 0x008ee20000000000 */
[----:B------:R-:W1:Y:S08]  /*5970*/  @!P1 LDC R14, c[0x0][0xb20] ;  /* 0x0002c800ff0e9b82 */ /* 0x000e700000000800 */
[----:B------:R-:W1:Y:S01]  /*5980*/  @!P1 LDC R9, c[0x0][0xb0c] ;  /* 0x0002c300ff099b82 */ /* 0x000e620000000800 */
[----:B---3--:R-:W-:Y:S01]  /*5990*/  SYNCS.ARRIVE.TRANS64.RED.A1T0 RZ, [UR4], RZ ;  /* 0x000000ffffff79a7 */ /* 0x008fe20008100404 */
[----:B------:R3:W5:Y:S01]  /*59a0*/  LDL R17, [R0] ;  /* 0x0000000000117983 */ /* 0x0007620000100800 */
[----:B----4-:R-:W-:Y:S04]  /*59b0*/  LOP3.LUT P4, RZ, R22, 0x1, RZ, 0xc0, !PT ;  /* 0x0000000116ff7812 */ /* 0x010fe8000788c0ff */
[----:B------:R-:W-:Y:S09]  /*59c0*/  P2R R195, PR, RZ, 0x10 ;  /* 0x00000010ffc37803 */ /* 0x000ff20000000000 */
[----:B------:R-:W-:Y:S02]  /*59d0*/  @P4 MOV R77, R20 ;  /* 0x00000014004d4202 */ /* 0x000fe40000000f00 */
[----:B------:R-:W-:Y:S01]  /*59e0*/  @P4 LOP3.LUT R75, R21, 0xffff, RZ, 0xc0, !PT ;  /* 0x0000ffff154b4812 */ /* 0x000fe200078ec0ff */
[----:B--23--:R-:W-:Y:S06]  /*59f0*/  @!P0 BRA `(.L_x_93) ;  /* 0x0000000000a48947 */ /* 0x00cfec0003800000 */
[----:B------:R-:W-:Y:S01]  /*5a00*/  IMAD.HI.U32 R25, R180, R71, RZ ;  /* 0x00000047b4197227 */ /* 0x000fe200078e00ff */
[----:B------:R-:W-:Y:S02]  /*5a10*/  ISETP.NE.AND P0, PT, R70, 0x1, PT ;  /* 0x000000014600780c */ /* 0x000fe40003f05270 */
[----:B------:R-:W-:Y:S01]  /*5a20*/  ISETP.NE.AND P2, PT, R72, 0x1, PT ;  /* 0x000000014800780c */ /* 0x000fe20003f45270 */
[----:B------:R-:W-:Y:S01]  /*5a30*/  IMAD.HI.U32 R18, R179, R166, RZ ;  /* 0x000000a6b3127227 */ /* 0x000fe200078e00ff */
[----:B------:R-:W-:Y:S02]  /*5a40*/  SHF.R.U32.HI R25, RZ, R178, R25 ;  /* 0x000000b2ff197219 */ /* 0x000fe40000011619 */
[----:B------:R-:W-:Y:S01]  /*5a50*/  ISETP.NE.AND P3, PT, R74, 0x1, PT ;  /* 0x000000014a00780c */ /* 0x000fe20003f65270 */
[----:B------:R-:W-:Y:S01]  /*5a60*/  IMAD.HI.U32 R26, R77, R166, RZ ;  /* 0x000000a64d1a7227 */ /* 0x000fe200078e00ff */
[----:B------:R-:W-:Y:S02]  /*5a70*/  SHF.R.U32.HI R18, RZ, R167, R18 ;  /* 0x000000a7ff127219 */ /* 0x000fe40000011612 */
[----:B------:R-:W-:Y:S01]  /*5a80*/  SEL R3, R180, R25, !P0 ;  /* 0x00000019b4037207 */ /* 0x000fe20004000000 */
[----:B------:R-:W-:Y:S01]  /*5a90*/  IMAD.HI.U32 R25, R75, R71, RZ ;  /* 0x000000474b197227 */ /* 0x000fe200078e00ff */
[----:B------:R-:W-:Y:S02]  /*5aa0*/  SEL R7, R179, R18, !P3 ;  /* 0x00000012b3077207 */ /* 0x000fe40005800000 */
[----:B------:R-:W-:Y:S01]  /*5ab0*/  SHF.R.U32.HI R26, RZ, R167, R26 ;  /* 0x000000a7ff1a7219 */ /* 0x000fe2000001161a */
[-C--:B------:R-:W-:Y:S04]  /*5ac0*/  IMAD.HI.U32 R18, R3, R68.reuse, RZ ;  /* 0x0000004403127227 */ /* 0x080fe800078e00ff */
[----:B------:R-:W-:Y:S01]  /*5ad0*/  IMAD.HI.U32 R24, R7, R68, RZ ;  /* 0x0000004407187227 */ /* 0x000fe200078e00ff */
[-C--:B------:R-:W-:Y:S02]  /*5ae0*/  @P2 SHF.R.U32.HI R3, RZ, R69.reuse, R18 ;  /* 0x00000045ff032219 */ /* 0x080fe40000011612 */
[----:B------:R-:W-:Y:S02]  /*5af0*/  SHF.R.U32.HI R18, RZ, R178, R25 ;  /* 0x000000b2ff127219 */ /* 0x000fe40000011619 */
[----:B------:R-:W-:Y:S01]  /*5b00*/  @P2 SHF.R.U32.HI R7, RZ, R69, R24 ;  /* 0x00000045ff072219 */ /* 0x000fe20000011618 */
[C---:B------:R-:W-:Y:S01]  /*5b10*/  IMAD R2, R72.reuse, R3, RZ ;  /* 0x0000000348027224 */ /* 0x040fe200078e02ff */
[----:B------:R-:W-:Y:S02]  /*5b20*/  SEL R5, R75, R18, !P0 ;  /* 0x000000124b057207 */ /* 0x000fe40004000000 */
[----:B------:R-:W-:Y:S01]  /*5b30*/  SEL R3, R77, R26, !P3 ;  /* 0x0000001a4d037207 */ /* 0x000fe20005800000 */
[----:B------:R-:W-:Y:S01]  /*5b40*/  IMAD R4, R72, R7, RZ ;  /* 0x0000000748047224 */ /* 0x000fe200078e02ff */
[C---:B------:R-:W-:Y:S01]  /*5b50*/  ISETP.GE.AND P0, PT, R5.reuse, R2, PT ;  /* 0x000000020500720c */ /* 0x040fe20003f06270 */
[----:B------:R-:W-:Y:S03]  /*5b60*/  IMAD.HI.U32 R6, R5, R68, RZ ;  /* 0x0000004405067227 */ /* 0x000fe600078e00ff */
[----:B------:R-:W-:Y:S01]  /*5b70*/  ISETP.GE.OR P0, PT, R3, R4, P0 ;  /* 0x000000040300720c */ /* 0x000fe20000706670 */
[----:B------:R-:W-:Y:S01]  /*5b80*/  IMAD.MOV R4, RZ, RZ, -R3 ;  /* 0x000000ffff047224 */ /* 0x000fe200078e0a03 */
[-C--:B------:R-:W-:Y:S03]  /*5b90*/  SHF.R.U32.HI R6, RZ, R69.reuse, R6 ;  /* 0x00000045ff067219 */ /* 0x080fe60000011606 */
[----:B------:R-:W-:Y:S01]  /*5ba0*/  IMAD R77, R74, R4, R77 ;  /* 0x000000044a4d7224 */ /* 0x000fe200078e024d */
[----:B------:R-:W-:Y:S05]  /*5bb0*/  SEL R15, R5, R6, !P2 ;  /* 0x00000006050f7207 */ /* 0x000fea0005000000 */
[----:B------:R-:W-:Y:S02]  /*5bc0*/  IMAD.MOV R6, RZ, RZ, -R15 ;  /* 0x000000ffff067224 */ /* 0x000fe400078e0a0f */
[C---:B------:R-:W-:Y:S04]  /*5bd0*/  @!P0 IMAD.HI.U32 R2, R3.reuse, R68, RZ ;  /* 0x0000004403028227 */ /* 0x040fe800078e00ff */
[----:B------:R-:W-:Y:S01]  /*5be0*/  IMAD R6, R72, R6, R5 ;  /* 0x0000000648067224 */ /* 0x000fe200078e0205 */
[----:B------:R-:W-:Y:S04]  /*5bf0*/  @!P0 SHF.R.U32.HI R2, RZ, R69, R2 ;  /* 0x00000045ff028219 */ /* 0x000fe80000011602 */
[----:B------:R-:W-:Y:S02]  /*5c00*/  @!P0 SEL R0, R3, R2, !P2 ;  /* 0x0000000203008207 */ /* 0x000fe40005000000 */
[----:B------:R-:W-:Y:S02]  /*5c10*/  IADD3 R2, PT, PT, -R5, RZ, RZ ;  /* 0x000000ff05027210 */ /* 0x000fe40007ffe1ff */
[----:B------:R-:W-:Y:S01]  /*5c20*/  @!P0 IADD3 R8, PT, PT, R15, -R0, RZ ;  /* 0x800000000f088210 */ /* 0x000fe20007ffe0ff */
[----:B------:R-:W-:Y:S02]  /*5c30*/  @!P0 IMAD R0, R7, R6, R0 ;  /* 0x0000000607008224 */ /* 0x000fe400078e0200 */
[----:B------:R-:W-:Y:S02]  /*5c40*/  IMAD R75, R70, R2, R75 ;  /* 0x00000002464b7224 */ /* 0x000fe400078e024b */
[----:B------:R-:W-:Y:S02]  /*5c50*/  @!P0 IMAD R5, R8, R72, R3 ;  /* 0x0000004808058224 */ /* 0x000fe400078e0203 */
[----:B------:R-:W-:Y:S04]  /*5c60*/  @!P0 IMAD.MOV.U32 R3, RZ, RZ, R0 ;  /* 0x000000ffff038224 */ /* 0x000fe800078e0000 */
[----:B------:R-:W-:Y:S02]  /*5c70*/  IMAD R77, R3, R74, R77 ;  /* 0x0000004a034d7224 */ /* 0x000fe400078e024d */
[----:B------:R-:W-:Y:S07]  /*5c80*/  IMAD R75, R5, R70, R75 ;  /* 0x00000046054b7224 */ /* 0x000fee00078e024b */
.L_x_93:
[----:B-1----:R-:W-:Y:S01]  /*5c90*/  @!P1 ISETP.NE.AND P0, PT, R10, 0x1, PT ;  /* 0x000000010a00980c */ /* 0x002fe20003f05270 */
[----:B------:R-:W-:Y:S01]  /*5ca0*/  @!P1 IMAD.HI.U32 R0, R77, R12, RZ ;  /* 0x0000000c4d009227 */ /* 0x000fe200078e00ff */
[----:B------:R-:W-:Y:S01]  /*5cb0*/  @!P1 ISETP.NE.AND P2, PT, R9, 0x1, PT ;  /* 0x000000010900980c */ /* 0x000fe20003f45270 */
[----:B------:R-:W-:Y:S01]  /*5cc0*/  ULOP3.LUT UP0, URZ, UR50, 0x1b0, URZ, 0xc0, !UPT ;  /* 0x000001b032ff7892 */ /* 0x000fe2000f80c0ff */
[----:B------:R-:W-:Y:S01]  /*5cd0*/  @P4 SHF.R.U32.HI R20, RZ, 0x10, R21 ;  /* 0x00000010ff144819 */ /* 0x000fe20000011615 */
[----:B------:R-:W-:Y:S01]  /*5ce0*/  @!P1 IMAD.HI.U32 R3, R75, R11, RZ ;  /* 0x0000000b4b039227 */ /* 0x000fe200078e00ff */
[----:B------:R-:W-:Y:S02]  /*5cf0*/  @!P1 SHF.R.U32.HI R0, RZ, R13, R0 ;  /* 0x0000000dff009219 */ /* 0x000fe40000011600 */
[----:B------:R-:W-:Y:S02]  /*5d00*/  R2UR UR41, R16 ;  /* 0x00000000102972ca */ /* 0x000fe400000e0000 */
[----:B------:R-:W-:Y:S02]  /*5d10*/  @!P1 SHF.R.U32.HI R2, RZ, R14, R3 ;  /* 0x0000000eff029219 */ /* 0x000fe40000011603 */
[----:B------:R-:W-:Y:S02]  /*5d20*/  @!P1 SEL R3, R77, R0, !P2 ;  /* 0x000000004d039207 */ /* 0x000fe40005000000 */
[----:B------:R-:W-:Y:S02]  /*5d30*/  @!P1 SEL R2, R75, R2, !P0 ;  /* 0x000000024b029207 */ /* 0x000fe40004000000 */
[----:B------:R-:W-:Y:S03]  /*5d40*/  @P4 R2UR UR52, R20 ;  /* 0x00000000143442ca */ /* 0x000fe600000e0000 */
[----:B------:R-:W-:Y:S02]  /*5d50*/  @!P1 IMAD.IADD R0, R2, 0x1, -R3 ;  /* 0x0000000102009824 */ /* 0x000fe400078e0a03 */
[----:B------:R-:W-:Y:S01]  /*5d60*/  @!P1 IMAD.IADD R2, R3, 0x1, -R2 ;  /* 0x0000000103029824 */ /* 0x000fe200078e0a02 */
[----:B------:R-:W-:Y:S01]  /*5d70*/  USHF.L.U32 UR41, UR41, 0x7, URZ ;  /* 0x0000000729297899 */ /* 0x000fe200080006ff */
[----:B------:R-:W-:Y:S02]  /*5d80*/  @!P1 IMAD R77, R0, R9, R77 ;  /* 0x00000009004d9224 */ /* 0x000fe400078e024d */
[----:B------:R-:W-:Y:S01]  /*5d90*/  @!P1 IMAD R75, R2, R10, R75 ;  /* 0x0000000a024b9224 */ /* 0x000fe200078e024b */
[----:B------:R-:W-:Y:S08]  /*5da0*/  BRA.U !UP0, `(.L_x_94) ;  /* 0x0000000108407547 */ /* 0x000ff0000b800000 */
[----:B------:R-:W1:Y:S01]  /*5db0*/  LDCU.64 UR8, c[0x4][0x80] ;  /* 0x01001000ff0877ac */ /* 0x000e620008000a00 */
[----:B------:R-:W-:Y:S01]  /*5dc0*/  MOV R3, 0x0 ;  /* 0x0000000000037802 */ /* 0x000fe20000000f00 */
[----:B------:R-:W-:Y:S02]  /*5dd0*/  HFMA2 R12, -RZ, RZ, 0, 5.9604644775390625e-08 ;  /* 0x00000001ff0c7431 */ /* 0x000fe400000001ff */
[----:B------:R-:W-:Y:S02]  /*5de0*/  IMAD.MOV.U32 R8, RZ, RZ, 0x70 ;  /* 0x00000070ff087424 */ /* 0x000fe400078e00ff */
[----:B------:R-:W-:Y:S01]  /*5df0*/  IMAD.MOV.U32 R13, RZ, RZ, RZ ;  /* 0x000000ffff0d7224 */ /* 0x000fe200078e00ff */
[----:B------:R-:W2:Y:S01]  /*5e00*/  LDCU.64 UR6, c[0x4][0x88] ;  /* 0x01001100ff0677ac */ /* 0x000ea20008000a00 */
[----:B------:R-:W3:Y:S01]  /*5e10*/  LDC.64 R2, c[0x4][R3] ;  /* 0x0100000003027b82 */ /* 0x000ee20000000a00 */
[----:B------:R-:W4:Y:S01]  /*5e20*/  LDCU.64 UR4, c[0x4][0x8] ;  /* 0x01000100ff0477ac */ /* 0x000f220008000a00 */
[----:B-1----:R-:W-:Y:S01]  /*5e30*/  MOV R5, UR9 ;  /* 0x0000000900057c02 */ /* 0x002fe20008000f00 */
[----:B------:R-:W-:Y:S01]  /*5e40*/  IMAD.U32 R4, RZ, RZ, UR8 ;  /* 0x00000008ff047e24 */ /* 0x000fe2000f8e00ff */
[----:B--2---:R-:W-:Y:S01]  /*5e50*/  MOV R7, UR7 ;  /* 0x0000000700077c02 */ /* 0x004fe20008000f00 */
[----:B------:R-:W-:Y:S01]  /*5e60*/  IMAD.U32 R6, RZ, RZ, UR6 ;  /* 0x00000006ff067e24 */ /* 0x000fe2000f8e00ff */
[----:B----4-:R-:W-:Y:S01]  /*5e70*/  MOV R11, UR5 ;  /* 0x00000005000b7c02 */ /* 0x010fe20008000f00 */
[----:B------:R-:W-:Y:S02]  /*5e80*/  IMAD.U32 R10, RZ, RZ, UR4 ;  /* 0x00000004ff0a7e24 */ /* 0x000fe4000f8e00ff */
[----:B------:R-:W-:Y:S07]  /*5e90*/  LEPC R20, `(.L_x_94) ;  /* 0x000000001014794e */ /* 0x000fee0000000000 */
[----:B---3-5:R-:W-:Y:S05]  /*5ea0*/  CALL.ABS.NOINC R2 ;  /* 0x0000000002007343 */ /* 0x028fea0003c00000 */
.L_x_94:
[----:B------:R-:W-:Y:S01]  /*5eb0*/  LOP3.LUT P0, RZ, R194, 0x1b0, RZ, 0xc0, !PT ;  /* 0x000001b0c2ff7812 */ /* 0x000fe2000780c0ff */
[----:B------:R-:W-:Y:S11]  /*5ec0*/  BSSY.RECONVERGENT B6, `(.L_x_95) ;  /* 0x0000013000067945 */ /* 0x000ff60003800200 */
[----:B------:R-:W-:Y:S01]  /*5ed0*/  @!UPT UIADD3 URZ, UPT, UPT, URZ, URZ, URZ ;  /* 0x000000fffffff290 */ /* 0x000fe2000fffe0ff */
[----:B------:R-:W-:Y:S05]  /*5ee0*/  @!P0 BRA `(.L_x_96) ;  /* 0x0000000000408947 */ /* 0x000fea0003800000 */
        /* <DEDUP_REMOVED lines=16> */
.L_x_96:
[----:B------:R-:W-:Y:S05]  /*5ff0*/  BSYNC.RECONVERGENT B6 ;  /* 0x0000000000067941 */ /* 0x000fea0003800200 */
.L_x_95:
[----:B------:R-:W-:Y:S01]  /*6000*/  ISETP.NE.U32.AND P4, PT, R164, RZ, PT ;  /* 0x000000ffa400720c */ /* 0x000fe20003f85070 */
[----:B------:R-:W-:Y:S01]  /*6010*/  UISETP.NE.AND UP2, UPT, UR53, URZ, UPT ;  /* 0x000000ff3500728c */ /* 0x000fe2000bf45270 */
[----:B------:R-:W-:Y:S01]  /*6020*/  ISETP.NE.U32.AND P2, PT, RZ, UR36, PT ;  /* 0x00000024ff007c0c */ /* 0x000fe2000bf45070 */
[----:B------:R-:W-:Y:S01]  /*6030*/  UISETP.NE.U32.AND UP1, UPT, UR38, URZ, UPT ;  /* 0x000000ff2600728c */ /* 0x000fe2000bf25070 */
[----:B------:R-:W-:Y:S01]  /*6040*/  ISETP.NE.AND.EX P4, PT, R165, RZ, PT, P4 ;  /* 0x000000ffa500720c */ /* 0x000fe20003f85340 */
[----:B------:R-:W-:Y:S01]  /*6050*/  UPLOP3.LUT UP0, UPT, UPT, UPT, UPT, 0x40, 0x4 ;  /* 0x000000000004789c */ /* 0x000fe20003f0e870 */
[----:B------:R-:W-:Y:S01]  /*6060*/  ISETP.NE.AND.EX P2, PT, RZ, UR37, PT, P2 ;  /* 0x00000025ff007c0c */ /* 0x000fe2000bf45320 */
[----:B------:R-:W-:Y:S01]  /*6070*/  UISETP.NE.AND.EX UP1, UPT, UR39, URZ, UPT, UP1 ;  /* 0x000000ff2700728c */ /* 0x000fe2000bf25310 */
[----:B------:R-:W-:Y:S04]  /*6080*/  PLOP3.LUT P1, PT, PT, PT, UP2, 0x80, 0x8 ;  /* 0x000000000008781c */ /* 0x000fe80003f2f028 */
[----:B------:R-:W-:Y:S06]  /*6090*/  @UP2 UPLOP3.LUT UP0, UPT, UPT, UPT, UP1, 0x80, 0x8 ;  /* 0x000000000008289c */ /* 0x000fec0003f0f010 */
[----:B------:R-:W-:Y:S01]  /*60a0*/  PLOP3.LUT P0, PT, PT, PT, UP0, 0x80, 0x8 ;  /* 0x000000000008781c */ /* 0x000fe20003f0f008 */
[----:B------:R-:W-:Y:S01]  /*60b0*/  @!UPT UIADD3 URZ, UPT, UPT, URZ, URZ, URZ ;  /* 0x000000fffffff290 */ /* 0x000fe2000fffe0ff */
[----:B------:R-:W-:Y:S11]  /*60c0*/  BRA.U !UP1, `(.L_x_97) ;  /* 0x0000000109387547 */ /* 0x000ff6000b800000 */
[----:B------:R-:W-:Y:S01]  /*60d0*/  UISETP.NE.U32.AND UP0, UPT, UR36, URZ, UPT ;  /* 0x000000ff2400728c */ /* 0x000fe2000bf05070 */
[----:B------:R-:W-:Y:S02]  /*60e0*/  HFMA2 R0, -RZ, RZ, 0, 5.9604644775390625e-08 ;  /* 0x00000001ff007431 */ /* 0x000fe400000001ff */
[----:B------:R-:W-:Y:S01]  /*60f0*/  IMAD.MOV.U32 R177, RZ, RZ, 0x1 ;  /* 0x00000001ffb17424 */ /* 0x000fe200078e00ff */
[----:B------:R-:W-:Y:S06]  /*6100*/  UISETP.NE.AND.EX UP0, UPT, UR37, URZ, UPT, UP0 ;  /* 0x000000ff2500728c */ /* 0x000fec000bf05300 */
        /* <DEDUP_REMOVED lines=9> */
[----:B-12---:R-:W-:Y:S02]  /*61a0*/  @!P3 IMAD.U32 R81, RZ, RZ, UR4 ;  /* 0x00000004ff51be24 */ /* 0x006fe4000f8e00ff */
.L_x_97:
[----:B------:R-:W-:Y:S05]  /*61b0*/  @!P4 BRA `(.L_x_98) ;  /* 0x000000000020c947 */ /* 0x000fea0003800000 */
[----:B------:R-:W-:Y:S04]  /*61c0*/  ISETP.NE.U32.AND P3, PT, R146, RZ, PT ;  /* 0x000000ff9200720c */ /* 0x000fe80003f65070 */
[----:B------:R-:W-:Y:S11]  /*61d0*/  ISETP.NE.AND.EX P3, PT, R147, RZ, PT, P3 ;  /* 0x000000ff9300720c */ /* 0x000ff60003f65330 */
[----:B------:R-:W-:Y:S02]  /*61e0*/  @!UPT UIADD3 URZ, UPT, UPT, URZ, URZ, URZ ;  /* 0x000000fffffff290 */ /* 0x000fe4000fffe0ff */
[----:B------:R-:W1:Y:S01]  /*61f0*/  @P3 LDC.64 R2, c[0x0][0x8a8] ;  /* 0x00022a00ff023b82 */ /* 0x000e620000000a00 */
[----:B------:R-:W-:Y:S04]  /*6200*/  @P3 IMAD R0, R164, UR56, RZ ;  /* 0x00000038a4003c24 */ /* 0x000fe8000f8e02ff */
[----:B-1----:R-:W-:Y:S05]  /*6210*/  @P3 IMAD.WIDE R2, R0, 0x4, R2 ;  /* 0x0000000400023825 */ /* 0x002fea00078e0202 */
[----:B-----5:R1:W5:Y:S02]  /*6220*/  @P3 LDG.E R79, desc[UR48][R2.64] ;  /* 0x00000030024f3981 */ /* 0x020364000c1e1900 */
[----:B-1----:R-:W2:Y:S02]  /*6230*/  @!P3 LDC R79, c[0x0][0x8a0] ;  /* 0x00022800ff4fbb82 */ /* 0x002ea40000000800 */
.L_x_98:
[----:B-----5:R-:W-:Y:S01]  /*6240*/  FSETP.NEU.AND P4, PT, R81, RZ, PT ;  /* 0x000000ff5100720b */ /* 0x020fe20003f8d000 */
[----:B------:R-:W-:Y:S01]  /*6250*/  IMAD.SHL.U32 R198, R19, 0x80, RZ ;  /* 0x0000008013c67824 */ /* 0x000fe200078e00ff */
[----:B------:R-:W-:Y:S01]  /*6260*/  SEL R5, RZ, 0xffffffff, P2 ;  /* 0xffffffffff057807 */ /* 0x000fe20001000000 */
[----:B------:R-:W-:Y:S01]  /*6270*/  BSSY B1, `(.L_x_99) ;  /* 0x0000052000017945 */ /* 0x000fe20003800000 */
[----:B------:R-:W-:Y:S01]  /*6280*/  LOP3.LUT P3, RZ, R177, 0xff, RZ, 0xc0, !PT ;  /* 0x000000ffb1ff7812 */ /* 0x000fe2000786c0ff */
[----:B------:R-:W-:Y:S01]  /*6290*/  IMAD.HI.U32 R7, R198, R171, RZ ;  /* 0x000000abc6077227 */ /* 0x000fe200078e00ff */
[----:B------:R-:W-:Y:S02]  /*62a0*/  @P1 SEL R2, RZ, 0xffffffff, P4 ;  /* 0xffffffffff021807 */ /* 0x000fe40002000000 */
[----:B------:R-:W-:Y:S01]  /*62b0*/  LEA R0, R182, UR51, 0x3 ;  /* 0x00000033b6007c11 */ /* 0x000fe2000f8e18ff */
[----:B------:R-:W-:Y:S01]  /*62c0*/  IMAD.MOV.U32 R207, RZ, RZ, 0x1 ;  /* 0x00000001ffcf7424 */ /* 0x000fe200078e00ff */
[----:B------:R-:W-:Y:S01]  /*62d0*/  @P0 SEL R2, R5, R2, !P3 ;  /* 0x0000000205020207 */ /* 0x000fe20005800000 */
[----:B------:R-:W-:Y:S01]  /*62e0*/  IMAD.IADD R80, R78, 0x1, R17 ;  /* 0x000000014e507824 */ /* 0x000fe200078e0211 */
[----:B------:R-:W-:Y:S02]  /*62f0*/  LEA R206, R76, UR51, 0x3 ;  /* 0x000000334cce7c11 */ /* 0x000fe4000f8e18ff */
[----:B------:R-:W-:Y:S02]  /*6300*/  CS2R R162, SRZ ;  /* 0x0000000000a27805 */ /* 0x000fe4000001ff00 */
[----:B------:R-:W-:Y:S02]  /*6310*/  @P1 LOP3.LUT R2, R2, 0x1, RZ, 0xc0, !PT ;  /* 0x0000000102021812 */ /* 0x000fe400078ec0ff */
[----:B------:R-:W-:Y:S02]  /*6320*/  CS2R R160, SRZ ;  /* 0x0000000000a07805 */ /* 0x000fe4000001ff00 */
[----:B------:R-:W-:Y:S02]  /*6330*/  SHF.L.U32 R3, R184, 0x1f, RZ ;  /* 0x0000001fb8037819 */ /* 0x000fe400000006ff */
[----:B------:R-:W-:Y:S02]  /*6340*/  CS2R R158, SRZ ;  /* 0x00000000009e7805 */ /* 0x000fe4000001ff00 */
[----:B------:R-:W-:Y:S02]  /*6350*/  ISETP.NE.U32.OR P6, PT, R2, 0x1, !P1 ;  /* 0x000000010200780c */ /* 0x000fe40004fc5470 */
[----:B------:R-:W-:Y:S02]  /*6360*/  CS2R R156, SRZ ;  /* 0x00000000009c7805 */ /* 0x000fe4000001ff00 */
[----:B------:R-:W-:Y:S02]  /*6370*/  ISETP.NE.AND P2, PT, R170, 0x1, PT ;  /* 0x00000001aa00780c */ /* 0x000fe40003f45270 */
[----:B------:R-:W-:Y:S02]  /*6380*/  CS2R R154, SRZ ;  /* 0x00000000009a7805 */ /* 0x000fe4000001ff00 */
[----:B------:R-:W-:Y:S02]  /*6390*/  SHF.R.U32.HI R7, RZ, R168, R7 ;  /* 0x000000a8ff077219 */ /* 0x000fe40000011607 */
[----:B------:R-:W-:Y:S02]  /*63a0*/  CS2R R152, SRZ ;  /* 0x0000000000987805 */ /* 0x000fe4000001ff00 */
[----:B------:R-:W-:Y:S02]  /*63b0*/  SEL R2, RZ, 0xffffffff, P4 ;  /* 0xffffffffff027807 */ /* 0x000fe40002000000 */
[----:B------:R-:W-:Y:S02]  /*63c0*/  CS2R R150, SRZ ;  /* 0x0000000000967805 */ /* 0x000fe4000001ff00 */
[----:B------:R-:W-:Y:S02]  /*63d0*/  SEL R196, R198, R7, !P2 ;  /* 0x00000007c6c47207 */ /* 0x000fe40005000000 */
[----:B------:R-:W-:Y:S02]  /*63e0*/  CS2R R148, SRZ ;  /* 0x0000000000947805 */ /* 0x000fe4000001ff00 */
[----:B------:R-:W-:Y:S02]  /*63f0*/  PLOP3.LUT P2, PT, PT, PT, UP1, 0x80, 0x8 ;  /* 0x000000000008781c */ /* 0x000fe40003f4f018 */
[----:B------:R-:W-:Y:S01]  /*6400*/  ISETP.NE.AND P4, PT, R169, 0x1, PT ;  /* 0x00000001a900780c */ /* 0x000fe20003f85270 */
[C---:B------:R-:W-:Y:S01]  /*6410*/  IMAD.HI.U32 R197, R196.reuse, UR46, RZ ;  /* 0x0000002ec4c57c27 */ /* 0x040fe2000f8e00ff */
[----:B------:R-:W-:Y:S02]  /*6420*/  @P6 SHF.L.U32 R9, R181, 0x1f, RZ ;  /* 0x0000001fb5096819 */ /* 0x000fe400000006ff */
[----:B------:R-:W-:Y:S02]  /*6430*/  P2R R172, PR, RZ, 0x40 ;  /* 0x00000040ffac7803 */ /* 0x000fe40000000000 */
[----:B------:R-:W1:Y:S01]  /*6440*/  @P6 SYNCS.PHASECHK.TRANS64.TRYWAIT P1, [R0+URZ+0x180], R9 ;  /* 0x00018009000065a7 */ /* 0x000e6200080211ff */
[----:B------:R-:W-:Y:S04]  /*6450*/  SHF.R.U32.HI R197, RZ, UR47, R197 ;  /* 0x0000002fffc57c19 */ /* 0x000fe800080116c5 */
[----:B------:R-:W-:Y:S01]  /*6460*/  @P2 SEL R2, R5, R2, !P3 ;  /* 0x0000000205022207 */ /* 0x000fe20005800000 */
[----:B------:R-:W-:Y:S01]  /*6470*/  IMAD.MOV R5, RZ, RZ, -R196 ;  /* 0x000000ffff057224 */ /* 0x000fe200078e0ac4 */
[----:B------:R-:W-:Y:S02]  /*6480*/  SEL R197, R196, R197, !P4 ;  /* 0x000000c5c4c57207 */ /* 0x000fe40006000000 */
[----:B------:R-:W-:Y:S01]  /*6490*/  LOP3.LUT R2, R2, 0x1, RZ, 0xc0, !PT ;  /* 0x0000000102027812 */ /* 0x000fe200078ec0ff */
[----:B------:R-:W-:Y:S02]  /*64a0*/  IMAD R198, R170, R5, R198 ;  /* 0x00000005aac67224 */ /* 0x000fe400078e02c6 */
[----:B------:R-:W-:Y:S01]  /*64b0*/  IMAD.MOV R4, RZ, RZ, -R197 ;  /* 0x000000ffff047224 */ /* 0x000fe200078e0ac5 */
[----:B------:R-:W-:Y:S01]  /*64c0*/  ISETP.NE.U32.AND P5, PT, R2, 0x1, PT ;  /* 0x000000010200780c */ /* 0x000fe20003fa5070 */
[----:B------:R3:W4:Y:S03]  /*64d0*/  SYNCS.PHASECHK.TRANS64.TRYWAIT P0, [R206+URZ+0x1c0], R3 ;  /* 0x0001c003ce0075a7 */ /* 0x00072600080011ff */
[----:B------:R-:W-:Y:S01]  /*64e0*/  P2R R208, PR, RZ, 0x20 ;  /* 0x00000020ffd07803 */ /* 0x000fe20000000000 */
[----:B------:R-:W-:Y:S01]  /*64f0*/  IMAD R196, R169, R4, R196 ;  /* 0x00000004a9c47224 */ /* 0x000fe200078e02c4 */
[----:B-1----:R-:W-:Y:S01]  /*6500*/  @P6 SEL R207, RZ, 0x1, !P1 ;  /* 0x00000001ffcf6807 */ /* 0x002fe20004800000 */
[----:B---3--:R-:W-:Y:S06]  /*6510*/  @!P6 BRA `(.L_x_100) ;  /* 0x00000000009ce947 */ /* 0x008fec0003800000 */
[----:B------:R-:W-:Y:S01]  /*6520*/  @P5 IMAD R8, R182, 0x2000, R193 ;  /* 0x00002000b6085824 */ /* 0x000fe200078e02c1 */
[----:B------:R-:W1:Y:S01]  /*6530*/  S2R R2, SR_CgaCtaId ;  /* 0x0000000000027919 */ /* 0x000e620000008800 */
[----:B------:R-:W-:Y:S01]  /*6540*/  ISETP.NE.AND P1, PT, R207, RZ, PT ;  /* 0x000000ffcf00720c */ /* 0x000fe20003f25270 */
[----:B------:R-:W-:Y:S01]  /*6550*/  BSSY B0, `(.L_x_101) ;  /* 0x0000010000007945 */ /* 0x000fe20003800000 */
[--C-:B------:R-:W-:Y:S01]  /*6560*/  @P5 IMAD R7, R187, -0x10, R8.reuse ;  /* 0xfffffff0bb075824 */ /* 0x100fe200078e0208 */
[----:B------:R-:W-:Y:S01]  /*6570*/  CS2R R150, SRZ ;  /* 0x0000000000967805 */ /* 0x000fe2000001ff00 */
[----:B------:R-:W-:Y:S01]  /*6580*/  @P5 IMAD R6, R186, -0x10, R8 ;  /* 0xfffffff0ba065824 */ /* 0x000fe200078e0208 */
[----:B------:R-:W-:Y:S01]  /*6590*/  CS2R R148, SRZ ;  /* 0x0000000000947805 */ /* 0x000fe2000001ff00 */
[----:B------:R-:W-:Y:S01]  /*65a0*/  @P5 IMAD R4, R192, 0x10, R7 ;  /* 0x00000010c0045824 */ /* 0x000fe200078e0207 */
[----:B------:R-:W-:Y:S02]  /*65b0*/  CS2R R158, SRZ ;  /* 0x00000000009e7805 */ /* 0x000fe4000001ff00 */
[----:B------:R-:W-:Y:S02]  /*65c0*/  CS2R R156, SRZ ;  /* 0x00000000009c7805 */ /* 0x000fe4000001ff00 */
[----:B------:R-:W-:Y:S02]  /*65d0*/  CS2R R154, SRZ ;  /* 0x00000000009a7805 */ /* 0x000fe4000001ff00 */
[----:B------:R-:W-:Y:S02]  /*65e0*/  CS2R R152, SRZ ;  /* 0x0000000000987805 */ /* 0x000fe4000001ff00 */
[----:B------:R-:W-:Y:S02]  /*65f0*/  CS2R R162, SRZ ;  /* 0x0000000000a27805 */ /* 0x000fe4000001ff00 */
[----:B------:R-:W-:Y:S01]  /*6600*/  CS2R R160, SRZ ;  /* 0x0000000000a07805 */ /* 0x000fe2000001ff00 */
[----:B------:R-:W-:Y:S06]  /*6610*/  @P1 BRA `(.L_x_102) ;  /* 0x00000000000c1947 */ /* 0x000fec0003800000 */
[----:B------:R-:W-:Y:S04]  /*6620*/  SHF.L.U32 R5, R181, 0x1f, RZ ;  /* 0x0000001fb5057819 */ /* 0x000fe800000006ff */
[----:B------:R-:W3:Y:S02]  /*6630*/  SYNCS.PHASECHK.TRANS64.TRYWAIT P1, [R0+URZ+0x180], R5 ;  /* 0x00018005000075a7 */ /* 0x000ee400080211ff */
[----:B---3--:R-:W-:Y:S05]  /*6640*/  @!P1 BRA `(.L_x_103) ;  /* 0x0000003800a09947 */ /* 0x008fea0003800000 */
.L_x_102:
[----:B------:R-:W-:Y:S05]  /*6650*/  BSYNC B0 ;  /* 0x0000000000007941 */ /* 0x000fea0003800000 */
.L_x_101:
[----:B------:R-:W-:Y:S01]  /*6660*/  ISETP.NE.AND P1, PT, R208, RZ, PT ;  /* 0x000000ffd000720c */ /* 0x000fe20003f25270 */
[----:B---3--:R-:W-:Y:S02]  /*6670*/  VIADD R5, R0, 0x190 ;  /* 0x0000019000057836 */ /* 0x008fe40000000000 */
[----:B------:R-:W-:Y:S03]  /*6680*/  VIADD R182, R182, 0x1 ;  /* 0x00000001b6b67836 */ /* 0x000fe60000000000 */
[----:B-1----:R-:W-:Y:S07]  /*6690*/  PRMT R2, R2, 0x654, R5 ;  /* 0x0000065402027816 */ /* 0x002fee0000000005 */
[----:B------:R1:W3:Y:S04]  /*66a0*/  @P1 LDS.128 R148, [R8] ;  /* 0x0000000008941984 */ /* 0x0002e80000000c00 */
[----:B------:R1:W1:Y:S04]  /*66b0*/  @P1 LDS.128 R156, [R6+0x20] ;  /* 0x00002000069c1984 */ /* 0x0002680000000c00 */
[----:B------:R1:W1:Y:S04]  /*66c0*/  @P1 LDS.128 R152, [R7+0x10] ;  /* 0x0000100007981984 */ /* 0x0002680000000c00 */
[----:B------:R1:W1:Y:S01]  /*66d0*/  @P1 LDS.128 R160, [R4+0x10] ;  /* 0x0000100004a01984 */ /* 0x0002620000000c00 */
[C---:B------:R-:W-:Y:S01]  /*66e0*/  ISETP.NE.AND P1, PT, R182.reuse, 0x2, PT ;  /* 0x00000002b600780c */ /* 0x040fe20003f25270 */
[----:B------:R-:W-:Y:S01]  /*66f0*/  @!PT LDS RZ, [RZ] ;  /* 0x00000000fffff984 */ /* 0x000fe20000000800 */
[----:B------:R-:W-:Y:S01]  /*6700*/  @!PT LDS RZ, [RZ] ;  /* 0x00000000fffff984 */ /* 0x000fe20000000800 */
[----:B------:R-:W-:Y:S01]  /*6710*/  @!PT LDS RZ, [RZ] ;  /* 0x00000000fffff984 */ /* 0x000fe20000000800 */
[----:B------:R-:W-:Y:S01]  /*6720*/  @!PT LDS RZ, [RZ] ;  /* 0x00000000fffff984 */ /* 0x000fe20000000800 */
[----:B------:R5:W-:Y:S06]  /*6730*/  MEMBAR.ALL.CTA ;  /* 0x0000000000007992 */ /* 0x000bec0000008000 */
[----:B-----5:R-:W5:Y:S01]  /*6740*/  FENCE.VIEW.ASYNC.S ;  /* 0x00000000000073c6 */ /* 0x020f620000000000 */
[----:B------:R-:W-:Y:S02]  /*6750*/  SEL R0, RZ, 0x1, P1 ;  /* 0x00000001ff007807 */ /* 0x000fe40000800000 */
[----:B------:R-:W-:Y:S02]  /*6760*/  SEL R182, R182, RZ, P1 ;  /* 0x000000ffb6b67207 */ /* 0x000fe40000800000 */
[----:B------:R-:W-:Y:S01]  /*6770*/  LOP3.LUT R181, R181, R0, RZ, 0x3c, !PT ;  /* 0x00000000b5b57212 */ /* 0x000fe200078e3cff */
[----:B-----5:R1:W-:Y:S06]  /*6780*/  SYNCS.ARRIVE.TRANS64.RED.A1T0 RZ, [R2+URZ], RZ ;  /* 0x000000ff02ff79a7 */ /* 0x0203ec00081004ff */
.L_x_100:
[----:B------:R-:W-:Y:S05]  /*6790*/  BSYNC B1 ;  /* 0x0000000000017941 */ /* 0x000fea0003800000 */
.L_x_99:
[----:B------:R-:W-:Y:S04]  /*67a0*/  SHF.R.U32.HI R0, RZ, 0x15, R80 ;  /* 0x00000015ff007819 */ /* 0x000fe80000011650 */
[----:B------:R-:W-:Y:S01]  /*67b0*/  LOP3.LUT P1, RZ, R0, 0x3, R189, 0x48, !PT ;  /* 0x0000000300ff7812 */ /* 0x000fe200078248bd */
[----:B------:R-:W-:Y:S01]  /*67c0*/  @!UPT UIADD3 URZ, UPT, UPT, URZ, URZ, URZ ;  /* 0x000000fffffff290 */ /* 0x000fe2000fffe0ff */
[----:B----4-:R-:W-:Y:S11]  /*67d0*/  @P0 BRA `(.L_x_104) ;  /* 0x0000000000080947 */ /* 0x010ff60003800000 */
[----:B------:R-:W4:Y:S02]  /*67e0*/  SYNCS.PHASECHK.TRANS64.TRYWAIT P0, [R206+URZ+0x1c0], R3 ;  /* 0x0001c003ce0075a7 */ /* 0x000f2400080011ff */
[----:B----4-:R-:W-:Y:S05]  /*67f0*/  @!P0 BRA `(.L_x_105) ;  /* 0x0000003800488947 */ /* 0x010fea0003800000 */
.L_x_104:
[----:B------:R-:W-:Y:S04]  /*6800*/  BSSY.RECONVERGENT B6, `(.L_x_106) ;  /* 0x0000012000067945 */ /* 0x000fe80003800200 */
[----:B------:R-:W-:Y:S05]  /*6810*/  @!P1 BRA `(.L_x_107) ;  /* 0x0000000000409947 */ /* 0x000fea0003800000 */
[----:B------:R-:W5:Y:S01]  /*6820*/  LDCU.64 UR8, c[0x4][0x70] ;  /* 0x01000e00ff0877ac */ /* 0x000f620008000a00 */
[----:B----4-:R-:W-:Y:S01]  /*6830*/  MOV R3, 0x0 ;  /* 0x0000000000037802 */ /* 0x010fe20000000f00 */
[----:B------:R-:W-:Y:S02]  /*6840*/  HFMA2 R12, -RZ, RZ, 0, 5.9604644775390625e-08 ;  /* 0x00000001ff0c7431 */ /* 0x000fe400000001ff */
[----:B-1----:R-:W-:Y:S02]  /*6850*/  IMAD.MOV.U32 R8, RZ, RZ, 0x192 ;  /* 0x00000192ff087424 */ /* 0x002fe400078e00ff */
[----:B------:R-:W-:Y:S01]  /*6860*/  IMAD.MOV.U32 R13, RZ, RZ, RZ ;  /* 0x000000ffff0d7224 */ /* 0x000fe200078e00ff */
[----:B------:R-:W1:Y:S01]  /*6870*/  LDCU.64 UR6, c[0x4][0x78] ;  /* 0x01000f00ff0677ac */ /* 0x000e620008000a00 */
[----:B------:R-:W4:Y:S01]  /*6880*/  LDC.64 R2, c[0x4][R3] ;  /* 0x0100000003027b82 */ /* 0x000f220000000a00 */
[----:B------:R-:W2:Y:S01]  /*6890*/  LDCU.64 UR4, c[0x4][0x10] ;  /* 0x01000200ff0477ac */ /* 0x000ea20008000a00 */
[----:B-----5:R-:W-:Y:S01]  /*68a0*/  MOV R5, UR9 ;  /* 0x0000000900057c02 */ /* 0x020fe20008000f00 */
[----:B------:R-:W-:Y:S01]  /*68b0*/  IMAD.U32 R4, RZ, RZ, UR8 ;  /* 0x00000008ff047e24 */ /* 0x000fe2000f8e00ff */
[----:B-1----:R-:W-:Y:S01]  /*68c0*/  MOV R7, UR7 ;  /* 0x0000000700077c02 */ /* 0x002fe20008000f00 */
[----:B------:R-:W-:Y:S01]  /*68d0*/  IMAD.U32 R6, RZ, RZ, UR6 ;  /* 0x00000006ff067e24 */ /* 0x000fe2000f8e00ff */
[----:B--2---:R-:W-:Y:S01]  /*68e0*/  MOV R11, UR5 ;  /* 0x00000005000b7c02 */ /* 0x004fe20008000f00 */
[----:B------:R-:W-:Y:S02]  /*68f0*/  IMAD.U32 R10, RZ, RZ, UR4 ;  /* 0x00000004ff0a7e24 */ /* 0x000fe4000f8e00ff */
[----:B------:R-:W-:Y:S07]  /*6900*/  LEPC R20, `(.L_x_107) ;  /* 0x000000001014794e */ /* 0x000fee0000000000 */
[----:B---34-:R-:W-:Y:S05]  /*6910*/  CALL.ABS.NOINC R2 ;  /* 0x0000000002007343 */ /* 0x018fea0003c00000 */
.L_x_107:
[----:B------:R-:W-:Y:S05]  /*6920*/  BSYNC.RECONVERGENT B6 ;  /* 0x0000000000067941 */ /* 0x000fea0003800200 */
.L_x_106:
[-C--:B---3--:R-:W-:Y:S01]  /*6930*/  F2FP.F16.E4M3.UNPACK_B R83, R148.reuse ;  /* 0x00000094ff53723e */ /* 0x088fe200020006ff */
[----:B------:R-:W-:Y:S05]  /*6940*/  WARPSYNC.ALL ;  /* 0x0000000000007948 */ /* 0x000fea0003800000 */
[----:B------:R-:W-:Y:S01]  /*6950*/  R2UR UR4, R80 ;  /* 0x00000000500472ca */ /* 0x000fe200000e0000 */
[--C-:B------:R-:W-:Y:S01]  /*6960*/  HADD2.F32 R82, -RZ, R83.reuse.H0_H0 ;  /* 0x20000053ff527230 */ /* 0x100fe20000004100 */
[----:B------:R-:W-:Y:S01]  /*6970*/  F2FP.F16.E4M3.UNPACK_B R85, R148.H1 ;  /* 0x00000094ff55723e */ /* 0x000fe200030006ff */
[----:B------:R-:W-:Y:S01]  /*6980*/  HADD2.F32 R83, -RZ, R83.H1_H1 ;  /* 0x30000053ff537230 */ /* 0x000fe20000004100 */
[-C--:B------:R-:W-:Y:S01]  /*6990*/  F2FP.F16.E4M3.UNPACK_B R87, R149.reuse ;  /* 0x00000095ff57723e */ /* 0x080fe200020006ff */
[----:B------:R-:W-:Y:S01]  /*69a0*/  BSSY.RECONVERGENT B0, `(.L_x_108) ;  /* 0x000011f000007945 */ /* 0x000fe20003800200 */
[----:B------:R-:W-:Y:S01]  /*69b0*/  F2FP.F16.E4M3.UNPACK_B R89, R149.H1 ;  /* 0x00000095ff59723e */ /* 0x000fe200030006ff */
[--C-:B------:R-:W-:Y:S01]  /*69c0*/  HADD2.F32 R84, -RZ, R85.reuse.H0_H0 ;  /* 0x20000055ff547230 */ /* 0x100fe20000004100 */
[-C--:B------:R-:W-:Y:S01]  /*69d0*/  F2FP.F16.E4M3.UNPACK_B R91, R150.reuse ;  /* 0x00000096ff5b723e */ /* 0x080fe200020006ff */
[----:B------:R-:W-:Y:S01]  /*69e0*/  HADD2.F32 R86, -RZ, R85.H1_H1 ;  /* 0x30000055ff567230 */ /* 0x000fe20000004100 */
[----:B------:R-:W-:Y:S01]  /*69f0*/  F2FP.F16.E4M3.UNPACK_B R93, R150.H1 ;  /* 0x00000096ff5d723e */ /* 0x000fe200030006ff */
[--C-:B------:R-:W-:Y:S01]  /*6a00*/  HADD2.F32 R85, -RZ, R87.reuse.H0_H0 ;  /* 0x20000057ff557230 */ /* 0x100fe20000004100 */
[-C--:B------:R-:W-:Y:S01]  /*6a10*/  F2FP.F16.E4M3.UNPACK_B R95, R151.reuse ;  /* 0x00000097ff5f723e */ /* 0x080fe200020006ff */
[----:B-1----:R-:W2:Y:S01]  /*6a20*/  LDTM.x64 R4, tmem[UR4] ;  /* 0x00000004000479ee */ /* 0x002ea20008340000 */
[----:B------:R-:W-:Y:S01]  /*6a30*/  F2FP.F16.E4M3.UNPACK_B R97, R151.H1 ;  /* 0x00000097ff61723e */ /* 0x000fe200030006ff */
[----:B------:R-:W-:Y:S01]  /*6a40*/  HADD2.F32 R88, -RZ, R87.H1_H1 ;  /* 0x30000057ff587230 */ /* 0x000fe20000004100 */
[-C--:B------:R-:W-:Y:S01]  /*6a50*/  F2FP.F16.E4M3.UNPACK_B R99, R152.reuse ;  /* 0x00000098ff63723e */ /* 0x080fe200020006ff */
[----:B------:R-:W-:Y:S01]  /*6a60*/  HADD2.F32 R87, -RZ, R89.H0_H0 ;  /* 0x20000059ff577230 */ /* 0x000fe20000004100 */
[----:B------:R-:W-:Y:S01]  /*6a70*/  F2FP.F16.E4M3.UNPACK_B R101, R152.H1 ;  /* 0x00000098ff65723e */ /* 0x000fe200030006ff */
[----:B------:R-:W-:Y:S01]  /*6a80*/  HADD2.F32 R92, -RZ, R91.H1_H1 ;  /* 0x3000005bff5c7230 */ /* 0x000fe20000004100 */
[----:B------:R-:W-:Y:S01]  /*6a90*/  ISETP.NE.AND P6, PT, R172, RZ, PT ;  /* 0x000000ffac00720c */ /* 0x000fe20003fc5270 */
[----:B------:R-:W-:Y:S01]  /*6aa0*/  HADD2.F32 R96, -RZ, R95.H1_H1 ;  /* 0x3000005fff607230 */ /* 0x000fe20000004100 */
[----:B------:R-:W-:Y:S01]  /*6ab0*/  SHF.L.U32 R210, R191, 0x4, RZ ;  /* 0x00000004bfd27819 */ /* 0x000fe200000006ff */
[----:B------:R-:W-:Y:S01]  /*6ac0*/  HADD2.F32 R100, -RZ, R99.H1_H1 ;  /* 0x30000063ff647230 */ /* 0x000fe20000004100 */
[----:B------:R-:W-:Y:S01]  /*6ad0*/  SHF.L.U32 R218, R190, 0x4, RZ ;  /* 0x00000004beda7819 */ /* 0x000fe200000006ff */
[----:B------:R-:W-:Y:S01]  /*6ae0*/  HADD2.F32 R90, -RZ, R89.H1_H1 ;  /* 0x30000059ff5a7230 */ /* 0x000fe20000004100 */
[----:B------:R-:W-:Y:S01]  /*6af0*/  SHF.L.U32 R216, R192, 0x4, RZ ;  /* 0x00000004c0d87819 */ /* 0x000fe200000006ff */
[----:B------:R-:W-:Y:S01]  /*6b00*/  HADD2.F32 R89, -RZ, R91.H0_H0 ;  /* 0x2000005bff597230 */ /* 0x000fe20000004100 */
[----:B------:R-:W-:Y:S01]  /*6b10*/  IADD3 R204, PT, PT, R193, R218, RZ ;  /* 0x000000dac1cc7210 */ /* 0x000fe20007ffe0ff */
[--C-:B------:R-:W-:Y:S01]  /*6b20*/  HADD2.F32 R91, -RZ, R93.reuse.H0_H0 ;  /* 0x2000005dff5b7230 */ /* 0x100fe20000004100 */
[-C--:B------:R-:W-:Y:S01]  /*6b30*/  F2FP.F16.E4M3.UNPACK_B R103, R153.reuse ;  /* 0x00000099ff67723e */ /* 0x080fe200020006ff */
[----:B------:R-:W-:Y:S01]  /*6b40*/  HADD2.F32 R94, -RZ, R93.H1_H1 ;  /* 0x3000005dff5e7230 */ /* 0x000fe20000004100 */
[----:B------:R-:W-:Y:S01]  /*6b50*/  F2FP.F16.E4M3.UNPACK_B R105, R153.H1 ;  /* 0x00000099ff69723e */ /* 0x000fe200030006ff */
[----:B------:R-:W-:Y:S01]  /*6b60*/  HADD2.F32 R93, -RZ, R95.H0_H0 ;  /* 0x2000005fff5d7230 */ /* 0x000fe20000004100 */
[-C--:B------:R-:W-:Y:S01]  /*6b70*/  F2FP.F16.E4M3.UNPACK_B R107, R154.reuse ;  /* 0x0000009aff6b723e */ /* 0x080fe200020006ff */
[----:B------:R-:W-:Y:S01]  /*6b80*/  HADD2.F32 R104, -RZ, R103.H1_H1 ;  /* 0x30000067ff687230 */ /* 0x000fe20000004100 */
[----:B------:R-:W-:Y:S01]  /*6b90*/  F2FP.F16.E4M3.UNPACK_B R109, R154.H1 ;  /* 0x0000009aff6d723e */ /* 0x000fe200030006ff */
[C---:B--2---:R-:W-:Y:S01]  /*6ba0*/  FMUL R0, R79.reuse, R4 ;  /* 0x000000044f007220 */ /* 0x044fe20000400000 */
[C---:B------:R-:W-:Y:S01]  /*6bb0*/  FMUL R2, R79.reuse, R5 ;  /* 0x000000054f027220 */ /* 0x040fe20000400000 */
[C---:B------:R-:W-:Y:S01]  /*6bc0*/  FMUL R4, R79.reuse, R8 ;  /* 0x000000084f047220 */ /* 0x040fe20000400000 */
[----:B------:R-:W-:Y:S01]  /*6bd0*/  FMUL R5, R79, R9 ;  /* 0x000000094f057220 */ /* 0x000fe20000400000 */
[C---:B------:R-:W-:Y:S01]  /*6be0*/  FFMA R0, R81.reuse, R82, R0 ;  /* 0x0000005251007223 */ /* 0x040fe20000000000 */
[----:B------:R-:W-:Y:S01]  /*6bf0*/  FFMA R2, R81, R83, R2 ;  /* 0x0000005351027223 */ /* 0x000fe20000000002 */
[C---:B------:R-:W-:Y:S01]  /*6c00*/  FMUL R8, R79.reuse, R12 ;  /* 0x0000000c4f087220 */ /* 0x040fe20000400000 */
[C---:B------:R-:W-:Y:S01]  /*6c10*/  FMUL R9, R79.reuse, R13 ;  /* 0x0000000d4f097220 */ /* 0x040fe20000400000 */
[C---:B------:R-:W-:Y:S01]  /*6c20*/  FMUL R12, R79.reuse, R16 ;  /* 0x000000104f0c7220 */ /* 0x040fe20000400000 */
[C---:B------:R-:W-:Y:S01]  /*6c30*/  FMUL R13, R79.reuse, R17 ;  /* 0x000000114f0d7220 */ /* 0x040fe20000400000 */
[C---:B------:R-:W-:Y:S01]  /*6c40*/  FMUL R16, R79.reuse, R20 ;  /* 0x000000144f107220 */ /* 0x040fe20000400000 */
[C---:B------:R-:W-:Y:S01]  /*6c50*/  FMUL R17, R79.reuse, R21 ;  /* 0x000000154f117220 */ /* 0x040fe20000400000 */
[C---:B------:R-:W-:Y:S01]  /*6c60*/  FMUL R20, R79.reuse, R24 ;  /* 0x000000184f147220 */ /* 0x040fe20000400000 */
[C---:B------:R-:W-:Y:S01]  /*6c70*/  FMUL R21, R79.reuse, R25 ;  /* 0x000000194f157220 */ /* 0x040fe20000400000 */
[----:B------:R-:W-:Y:S02]  /*6c80*/  HADD2.F32 R108, -RZ, R107.H1_H1 ;  /* 0x3000006bff6c7230 */ /* 0x000fe40000004100 */
[C---:B------:R-:W-:Y:S01]  /*6c90*/  FMUL R24, R79.reuse, R28 ;  /* 0x0000001c4f187220 */ /* 0x040fe20000400000 */
[C---:B------:R-:W-:Y:S01]  /*6ca0*/  FMUL R25, R79.reuse, R29 ;  /* 0x0000001d4f197220 */ /* 0x040fe20000400000 */
[C---:B------:R-:W-:Y:S01]  /*6cb0*/  FMUL R28, R79.reuse, R32 ;  /* 0x000000204f1c7220 */ /* 0x040fe20000400000 */
[C---:B------:R-:W-:Y:S01]  /*6cc0*/  FMUL R29, R79.reuse, R33 ;  /* 0x000000214f1d7220 */ /* 0x040fe20000400000 */
[C---:B------:R-:W-:Y:S01]  /*6cd0*/  FMUL R32, R79.reuse, R36 ;  /* 0x000000244f207220 */ /* 0x040fe20000400000 */
[----:B------:R-:W-:Y:S01]  /*6ce0*/  F2FP.F16.E4M3.UNPACK_B R111, R155 ;  /* 0x0000009bff6f723e */ /* 0x000fe200020006ff */
[C---:B------:R-:W-:Y:S01]  /*6cf0*/  FMUL R33, R79.reuse, R37 ;  /* 0x000000254f217220 */ /* 0x040fe20000400000 */
[C---:B------:R-:W-:Y:S01]  /*6d00*/  FMUL R36, R79.reuse, R40 ;  /* 0x000000284f247220 */ /* 0x040fe20000400000 */
[----:B------:R-:W-:Y:S01]  /*6d10*/  F2FP.F16.E4M3.UNPACK_B R113, R155.H1 ;  /* 0x0000009bff71723e */ /* 0x000fe200030006ff */
[C---:B------:R-:W-:Y:S01]  /*6d20*/  FMUL R37, R79.reuse, R41 ;  /* 0x000000294f257220 */ /* 0x040fe20000400000 */
[----:B------:R-:W-:Y:S02]  /*6d30*/  HADD2.F32 R112, -RZ, R111.H1_H1 ;  /* 0x3000006fff707230 */ /* 0x000fe40000004100 */
        /* <DEDUP_REMOVED lines=21> */
[C---:B----4-:R-:W-:Y:S01]  /*6e90*/  FMUL R3, R79.reuse, R6 ;  /* 0x000000064f037220 */ /* 0x050fe20000400000 */
[----:B------:R-:W-:Y:S01]  /*6ea0*/  F2FP.F16.E4M3.UNPACK_B R127, R159 ;  /* 0x0000009fff7f723e */ /* 0x000fe200020006ff */
[C---:B------:R-:W-:Y:S01]  /*6eb0*/  FMUL R7, R79.reuse, R7 ;  /* 0x000000074f077220 */ /* 0x040fe20000400000 */
[----:B------:R-:W-:Y:S01]  /*6ec0*/  FMUL R6, R79, R10 ;  /* 0x0000000a4f067220 */ /* 0x000fe20000400000 */
[----:B------:R-:W-:Y:S01]  /*6ed0*/  F2FP.F16.E4M3.UNPACK_B R129, R159.H1 ;  /* 0x0000009fff81723e */ /* 0x000fe200030006ff */
[C---:B------:R-:W-:Y:S01]  /*6ee0*/  FFMA R3, R81.reuse, R84, R3 ;  /* 0x0000005451037223 */ /* 0x040fe20000000003 */
[C---:B------:R-:W-:Y:S01]  /*6ef0*/  FFMA R7, R81.reuse, R86, R7 ;  /* 0x0000005651077223 */ /* 0x040fe20000000007 */
[----:B------:R-:W-:Y:S01]  /*6f00*/  F2FP.F16.E4M3.UNPACK_B R131, R160 ;  /* 0x000000a0ff83723e */ /* 0x000fe200020006ff */
[C---:B------:R-:W-:Y:S01]  /*6f10*/  FFMA R4, R81.reuse, R85, R4 ;  /* 0x0000005551047223 */ /* 0x040fe20000000004 */
[C---:B------:R-:W-:Y:S01]  /*6f20*/  FFMA R5, R81.reuse, R88, R5 ;  /* 0x0000005851057223 */ /* 0x040fe20000000005 */
[----:B------:R-:W-:Y:S01]  /*6f30*/  F2FP.F16.E4M3.UNPACK_B R133, R160.H1 ;  /* 0x000000a0ff85723e */ /* 0x000fe200030006ff */
[----:B------:R-:W-:Y:S01]  /*6f40*/  FFMA R6, R81, R87, R6 ;  /* 0x0000005751067223 */ /* 0x000fe20000000006 */
[----:B------:R-:W-:Y:S01]  /*6f50*/  F2FP.SATFINITE.E4M3.F32.PACK_AB_MERGE_C R175, R7, R3, RZ ;  /* 0x0000000307af723e */ /* 0x000fe200048070ff */
[----:B------:R-:W-:Y:S02]  /*6f60*/  HADD2.F32 R128, -RZ, R127.H1_H1 ;  /* 0x3000007fff807230 */ /* 0x000fe40000004100 */
[C---:B------:R-:W-:Y:S01]  /*6f70*/  FMUL R11, R79.reuse, R11 ;  /* 0x0000000b4f0b7220 */ /* 0x040fe20000400000 */
[----:B------:R-:W-:Y:S01]  /*6f80*/  HADD2.F32 R132, -RZ, R131.H1_H1 ;  /* 0x30000083ff847230 */ /* 0x000fe20000004100 */
[----:B------:R-:W-:Y:S01]  /*6f90*/  F2FP.SATFINITE.E4M3.F32.PACK_AB_MERGE_C R172, R2, R0, R175 ;  /* 0x0000000002ac723e */ /* 0x000fe200048070af */
[----:B------:R-:W-:Y:S01]  /*6fa0*/  FMUL R10, R79, R14 ;  /* 0x0000000e4f0a7220 */ /* 0x000fe20000400000 */
[C---:B------:R-:W-:Y:S01]  /*6fb0*/  FFMA R11, R81.reuse, R90, R11 ;  /* 0x0000005a510b7223 */ /* 0x040fe2000000000b */
[C---:B------:R-:W-:Y:S01]  /*6fc0*/  FFMA R8, R81.reuse, R89, R8 ;  /* 0x0000005951087223 */ /* 0x040fe20000000008 */
[----:B------:R-:W-:Y:S01]  /*6fd0*/  FFMA R9, R81, R92, R9 ;  /* 0x0000005c51097223 */ /* 0x000fe20000000009 */
[----:B------:R-:W-:Y:S01]  /*6fe0*/  F2FP.F16.E4M3.UNPACK_B R135, R161 ;  /* 0x000000a1ff87723e */ /* 0x000fe200020006ff */
[--C-:B------:R-:W-:Y:S01]  /*6ff0*/  HADD2.F32 R95, -RZ, R97.reuse.H0_H0 ;  /* 0x20000061ff5f7230 */ /* 0x100fe20000004100 */
[----:B------:R-:W-:Y:S01]  /*7000*/  F2FP.SATFINITE.E4M3.F32.PACK_AB_MERGE_C R173, R11, R6, RZ ;  /* 0x000000060bad723e */ /* 0x000fe200048070ff */
[----:B------:R-:W-:Y:S01]  /*7010*/  FFMA R10, R81, R91, R10 ;  /* 0x0000005b510a7223 */ /* 0x000fe2000000000a */
[----:B------:R-:W-:Y:S01]  /*7020*/  FMUL R15, R79, R15 ;  /* 0x0000000f4f0f7220 */ /* 0x000fe20000400000 */
[----:B------:R-:W-:Y:S01]  /*7030*/  HADD2.F32 R98, -RZ, R97.H1_H1 ;  /* 0x30000061ff627230 */ /* 0x000fe20000004100 */
[----:B------:R-:W-:Y:S01]  /*7040*/  F2FP.SATFINITE.E4M3.F32.PACK_AB_MERGE_C R173, R5, R4, R173 ;  /* 0x0000000405ad723e */ /* 0x000fe200048070ad */
[----:B------:R-:W-:Y:S02]  /*7050*/  HADD2.F32 R97, -RZ, R99.H0_H0 ;  /* 0x20000063ff617230 */ /* 0x000fe40000004100 */
[C---:B------:R-:W-:Y:S01]  /*7060*/  FFMA R15, R81.reuse, R94, R15 ;  /* 0x0000005e510f7223 */ /* 0x040fe2000000000f */
[C---:B------:R-:W-:Y:S01]  /*7070*/  FFMA R12, R81.reuse, R93, R12 ;  /* 0x0000005d510c7223 */ /* 0x040fe2000000000c */
[----:B------:R-:W-:Y:S01]  /*7080*/  FFMA R13, R81, R96, R13 ;  /* 0x00000060510d7223 */ /* 0x000fe2000000000d */
[----:B------:R-:W-:Y:S02]  /*7090*/  HADD2.F32 R136, -RZ, R135.H1_H1 ;  /* 0x30000087ff887230 */ /* 0x000fe40000004100 */
[----:B------:R-:W-:Y:S01]  /*70a0*/  FMUL R14, R79, R18 ;  /* 0x000000124f0e7220 */ /* 0x000fe20000400000 */
[----:B------:R-:W-:Y:S01]  /*70b0*/  F2FP.SATFINITE.E4M3.F32.PACK_AB_MERGE_C R174, R15, R10, RZ ;  /* 0x0000000a0fae723e */ /* 0x000fe200048070ff */
[----:B------:R-:W-:Y:S01]  /*70c0*/  FMUL R19, R79, R19 ;  /* 0x000000134f137220 */ /* 0x000fe20000400000 */
[--C-:B------:R-:W-:Y:S02]  /*70d0*/  HADD2.F32 R99, -RZ, R101.reuse.H0_H0 ;  /* 0x20000065ff637230 */ /* 0x100fe40000004100 */
[----:B------:R-:W-:Y:S01]  /*70e0*/  FFMA R14, R81, R95, R14 ;  /* 0x0000005f510e7223 */ /* 0x000fe2000000000e */
[----:B------:R-:W-:Y:S01]  /*70f0*/  F2FP.SATFINITE.E4M3.F32.PACK_AB_MERGE_C R174, R9, R8, R174 ;  /* 0x0000000809ae723e */ /* 0x000fe200048070ae */
[C---:B------:R-:W-:Y:S01]  /*7100*/  FFMA R19, R81.reuse, R98, R19 ;  /* 0x0000006251137223 */ /* 0x040fe20000000013 */
[C---:B------:R-:W-:Y:S01]  /*7110*/  FFMA R16, R81.reuse, R97, R16 ;  /* 0x0000006151107223 */ /* 0x040fe20000000010 */
[----:B------:R-:W-:Y:S01]  /*7120*/  F2FP.F16.E4M3.UNPACK_B R137, R161.H1 ;  /* 0x000000a1ff89723e */ /* 0x000fe200030006ff */
[----:B------:R-:W-:Y:S02]  /*7130*/  HADD2.F32 R102, -RZ, R101.H1_H1 ;  /* 0x30000065ff667230 */ /* 0x000fe40000004100 */
[----:B------:R-:W-:Y:S01]  /*7140*/  FFMA R17, R81, R100, R17 ;  /* 0x0000006451117223 */ /* 0x000fe20000000011 */
[----:B------:R-:W-:Y:S01]  /*7150*/  F2FP.SATFINITE.E4M3.F32.PACK_AB_MERGE_C R175, R19, R14, RZ ;  /* 0x0000000e13af723e */ /* 0x000fe200048070ff */
[----:B------:R-:W-:Y:S02]  /*7160*/  HADD2.F32 R101, -RZ, R103.H0_H0 ;  /* 0x20000067ff657230 */ /* 0x000fe40000004100 */
[C---:B------:R-:W-:Y:S01]  /*7170*/  FMUL R18, R79.reuse, R22 ;  /* 0x000000164f127220 */ /* 0x040fe20000400000 */
[----:B------:R-:W-:Y:S01]  /*7180*/  FMUL R23, R79, R23 ;  /* 0x000000174f177220 */ /* 0x000fe20000400000 */
[----:B------:R-:W-:Y:S01]  /*7190*/  F2FP.SATFINITE.E4M3.F32.PACK_AB_MERGE_C R175, R13, R12, R175 ;  /* 0x0000000c0daf723e */ /* 0x000fe200048070af */
[--C-:B------:R-:W-:Y:S02]  /*71a0*/  HADD2.F32 R103, -RZ, R105.reuse.H0_H0 ;  /* 0x20000069ff677230 */ /* 0x100fe40000004100 */
[C---:B------:R-:W-:Y:S01]  /*71b0*/  FFMA R18, R81.reuse, R99, R18 ;  /* 0x0000006351127223 */ /* 0x040fe20000000012 */
[C---:B------:R-:W-:Y:S01]  /*71c0*/  FFMA R23, R81.reuse, R102, R23 ;  /* 0x0000006651177223 */ /* 0x040fe20000000017 */
[C---:B------:R-:W-:Y:S01]  /*71d0*/  FFMA R20, R81.reuse, R101, R20 ;  /* 0x0000006551147223 */ /* 0x040fe20000000014 */
[----:B------:R-:W-:Y:S01]  /*71e0*/  F2FP.F16.E4M3.UNPACK_B R139, R162 ;  /* 0x000000a2ff8b723e */ /* 0x000fe200020006ff */
[----:B------:R-:W-:Y:S01]  /*71f0*/  HADD2.F32 R106, -RZ, R105.H1_H1 ;  /* 0x30000069ff6a7230 */ /* 0x000fe20000004100 */
[----:B------:R1:W-:Y:S01]  /*7200*/  STS.128 [R185+UR51+0x4400], R172 ;  /* 0x004400acb9007988 */ /* 0x0003e20008000c33 */
[----:B------:R-:W-:Y:S01]  /*7210*/  FFMA R21, R81, R104, R21 ;  /* 0x0000006851157223 */ /* 0x000fe20000000015 */
[----:B------:R-:W-:Y:S01]  /*7220*/  F2FP.SATFINITE.E4M3.F32.PACK_AB_MERGE_C R199, R23, R18, RZ ;  /* 0x0000001217c7723e */ /* 0x000fe200048070ff */
[----:B------:R-:W-:Y:S02]  /*7230*/  HADD2.F32 R105, -RZ, R107.H0_H0 ;  /* 0x2000006bff697230 */ /* 0x000fe40000004100 */
[C---:B------:R-:W-:Y:S01]  /*7240*/  FMUL R22, R79.reuse, R26 ;  /* 0x0000001a4f167220 */ /* 0x040fe20000400000 */
[----:B------:R-:W-:Y:S02]  /*7250*/  HADD2.F32 R140, -RZ, R139.H1_H1 ;  /* 0x3000008bff8c7230 */ /* 0x000fe40000004100 */
[----:B------:R-:W-:Y:S01]  /*7260*/  FMUL R27, R79, R27 ;  /* 0x0000001b4f1b7220 */ /* 0x000fe20000400000 */
[--C-:B------:R-:W-:Y:S02]  /*7270*/  HADD2.F32 R107, -RZ, R109.reuse.H0_H0 ;  /* 0x2000006dff6b7230 */ /* 0x100fe40000004100 */
[C---:B------:R-:W-:Y:S01]  /*7280*/  FFMA R22, R81.reuse, R103, R22 ;  /* 0x0000006751167223 */ /* 0x040fe20000000016 */
[----:B------:R-:W-:Y:S01]  /*7290*/  F2FP.F16.E4M3.UNPACK_B R141, R162.H1 ;  /* 0x000000a2ff8d723e */ /* 0x000fe200030006ff */
[C---:B------:R-:W-:Y:S01]  /*72a0*/  FFMA R27, R81.reuse, R106, R27 ;  /* 0x0000006a511b7223 */ /* 0x040fe2000000001b */
[C---:B------:R-:W-:Y:S01]  /*72b0*/  FFMA R24, R81.reuse, R105, R24 ;  /* 0x0000006951187223 */ /* 0x040fe20000000018 */
[----:B------:R-:W-:Y:S01]  /*72c0*/  F2FP.F16.E4M3.UNPACK_B R143, R163 ;  /* 0x000000a3ff8f723e */ /* 0x000fe200020006ff */
[----:B------:R-:W-:Y:S01]  /*72d0*/  FFMA R25, R81, R108, R25 ;  /* 0x0000006c51197223 */ /* 0x000fe20000000019 */
[----:B------:R-:W-:Y:S01]  /*72e0*/  HADD2.F32 R110, -RZ, R109.H1_H1 ;  /* 0x3000006dff6e7230 */ /* 0x000fe20000004100 */
        /* <DEDUP_REMOVED lines=10> */
[----:B------:R-:W-:Y:S01]  /*7390*/  ISETP.NE.AND P0, PT, R188, RZ, PT ;  /* 0x000000ffbc00720c */ /* 0x000fe20003f05270 */
[----:B------:R-:W-:Y:S01]  /*73a0*/  FFMA R29, R81, R112, R29 ;  /* 0x00000070511d7223 */ /* 0x000fe2000000001d */
[----:B------:R-:W-:Y:S01]  /*73b0*/  HADD2.F32 R114, -RZ, R113.H1_H1 ;  /* 0x30000071ff727230 */ /* 0x000fe20000004100 */
[----:B------:R-:W-:Y:S01]  /*73c0*/  F2FP.SATFINITE.E4M3.F32.PACK_AB_MERGE_C R201, R31, R26, RZ ;  /* 0x0000001a1fc9723e */ /* 0x000fe200048070ff */
[----:B------:R-:W-:Y:S02]  /*73d0*/  HADD2.F32 R113, -RZ, R115.H0_H0 ;  /* 0x20000073ff717230 */ /* 0x000fe40000004100 */
[----:B------:R-:W-:Y:S01]  /*73e0*/  FMUL R30, R79, R34 ;  /* 0x000000224f1e7220 */ /* 0x000fe20000400000 */
[----:B-1----:R-:W-:Y:S01]  /*73f0*/  F2FP.SATFINITE.E4M3.F32.PACK_AB_MERGE_C R172, R17, R16, R199 ;  /* 0x0000001011ac723e */ /* 0x002fe200048070c7 */
[----:B------:R-:W-:Y:S01]  /*7400*/  FMUL R35, R79, R35 ;  /* 0x000000234f237220 */ /* 0x000fe20000400000 */
[--C-:B------:R-:W-:Y:S01]  /*7410*/  HADD2.F32 R115, -RZ, R117.reuse.H0_H0 ;  /* 0x20000075ff737230 */ /* 0x100fe20000004100 */
[----:B------:R-:W-:Y:S01]  /*7420*/  F2FP.SATFINITE.E4M3.F32.PACK_AB_MERGE_C R173, R21, R20, R200 ;  /* 0x0000001415ad723e */ /* 0x000fe200048070c8 */
[----:B------:R-:W-:Y:S01]  /*7430*/  FFMA R30, R81, R111, R30 ;  /* 0x0000006f511e7223 */ /* 0x000fe2000000001e */
[----:B------:R-:W-:Y:S01]  /*7440*/  F2FP.SATFINITE.E4M3.F32.PACK_AB_MERGE_C R174, R25, R24, R201 ;  /* 0x0000001819ae723e */ /* 0x000fe200048070c9 */
[----:B------:R-:W-:Y:S01]  /*7450*/  FFMA R35, R81, R114, R35 ;  /* 0x0000007251237223 */ /* 0x000fe20000000023 */
[----:B------:R-:W-:Y:S01]  /*7460*/  IADD3 R199, PT, PT, R193, R210, RZ ;  /* 0x000000d2c1c77210 */ /* 0x000fe20007ffe0ff */
[C---:B------:R-:W-:Y:S01]  /*7470*/  FFMA R32, R81.reuse, R113, R32 ;  /* 0x0000007151207223 */ /* 0x040fe20000000020 */
[----:B------:R-:W-:Y:S01]  /*7480*/  FFMA R33, R81, R116, R33 ;  /* 0x0000007451217223 */ /* 0x000fe20000000021 */
[----:B------:R-:W-:Y:S01]  /*7490*/  HADD2.F32 R118, -RZ, R117.H1_H1 ;  /* 0x30000075ff767230 */ /* 0x000fe20000004100 */
[----:B------:R-:W-:Y:S01]  /*74a0*/  IADD3 R205, PT, PT, R216, R199, RZ ;  /* 0x000000c7d8cd7210 */ /* 0x000fe20007ffe0ff */
[----:B------:R-:W-:Y:S01]  /*74b0*/  HADD2.F32 R117, -RZ, R119.H0_H0 ;  /* 0x20000077ff757230 */ /* 0x000fe20000004100 */
[----:B------:R-:W-:Y:S01]  /*74c0*/  F2FP.SATFINITE.E4M3.F32.PACK_AB_MERGE_C R175, R35, R30, RZ ;  /* 0x0000001e23af723e */ /* 0x000fe200048070ff */
[C---:B------:R-:W-:Y:S01]  /*74d0*/  FMUL R34, R79.reuse, R38 ;  /* 0x000000264f227220 */ /* 0x040fe20000400000 */
[----:B------:R-:W-:Y:S01]  /*74e0*/  FMUL R39, R79, R39 ;  /* 0x000000274f277220 */ /* 0x000fe20000400000 */
[--C-:B------:R-:W-:Y:S01]  /*74f0*/  HADD2.F32 R119, -RZ, R121.reuse.H0_H0 ;  /* 0x20000079ff777230 */ /* 0x100fe20000004100 */
[----:B------:R-:W-:Y:S01]  /*7500*/  F2FP.SATFINITE.E4M3.F32.PACK_AB_MERGE_C R175, R29, R28, R175 ;  /* 0x0000001c1daf723e */ /* 0x000fe200048070af */
[C---:B------:R-:W-:Y:S01]  /*7510*/  FFMA R34, R81.reuse, R115, R34 ;  /* 0x0000007351227223 */ /* 0x040fe20000000022 */
[C---:B------:R-:W-:Y:S01]  /*7520*/  FFMA R39, R81.reuse, R118, R39 ;  /* 0x0000007651277223 */ /* 0x040fe20000000027 */
[C---:B------:R-:W-:Y:S01]  /*7530*/  FFMA R36, R81.reuse, R117, R36 ;  /* 0x0000007551247223 */ /* 0x040fe20000000024 */
[----:B------:R-:W-:Y:S01]  /*7540*/  FFMA R37, R81, R120, R37 ;  /* 0x0000007851257223 */ /* 0x000fe20000000025 */
[----:B------:R1:W-:Y:S01]  /*7550*/  STS.128 [R199+0x4010], R172 ;  /* 0x004010acc7007388 */ /* 0x0003e20000000c00 */
[----:B------:R-:W-:Y:S01]  /*7560*/  HADD2.F32 R122, -RZ, R121.H1_H1 ;  /* 0x30000079ff7a7230 */ /* 0x000fe20000004100 */
[----:B------:R-:W-:Y:S01]  /*7570*/  F2FP.SATFINITE.E4M3.F32.PACK_AB_MERGE_C R200, R39, R34, RZ ;  /* 0x0000002227c8723e */ /* 0x000fe200048070ff */
[----:B------:R-:W-:Y:S02]  /*7580*/  HADD2.F32 R121, -RZ, R123.H0_H0 ;  /* 0x2000007bff797230 */ /* 0x000fe40000004100 */
        /* <DEDUP_REMOVED lines=8> */
[----:B------:R-:W-:Y:S02]  /*7610*/  HADD2.F32 R126, -RZ, R125.H1_H1 ;  /* 0x3000007dff7e7230 */ /* 0x000fe40000004100 */
[----:B------:R-:W-:Y:S01]  /*7620*/  FMUL R42, R79, R46 ;  /* 0x0000002e4f2a7220 */ /* 0x000fe20000400000 */
[----:B------:R-:W-:Y:S01]  /*7630*/  F2FP.SATFINITE.E4M3.F32.PACK_AB_MERGE_C R201, R43, R38, RZ ;  /* 0x000000262bc9723e */ /* 0x000fe200048070ff */
[----:B------:R-:W-:Y:S02]  /*7640*/  HADD2.F32 R125, -RZ, R127.H0_H0 ;  /* 0x2000007fff7d7230 */ /* 0x000fe40000004100 */
        /* <DEDUP_REMOVED lines=8> */
[C---:B------:R-:W-:Y:S01]  /*76d0*/  FMUL R46, R79.reuse, R50 ;  /* 0x000000324f2e7220 */ /* 0x040fe20000400000 */
[----:B------:R-:W-:Y:S02]  /*76e0*/  HADD2.F32 R129, -RZ, R131.H0_H0 ;  /* 0x20000083ff817230 */ /* 0x000fe40000004100 */
[----:B------:R-:W-:Y:S01]  /*76f0*/  FMUL R51, R79, R51 ;  /* 0x000000334f337220 */ /* 0x000fe20000400000 */
[--C-:B------:R-:W-:Y:S02]  /*7700*/  HADD2.F32 R131, -RZ, R133.reuse.H0_H0 ;  /* 0x20000085ff837230 */ /* 0x100fe40000004100 */
[----:B------:R-:W-:Y:S01]  /*7710*/  FFMA R46, R81, R127, R46 ;  /* 0x0000007f512e7223 */ /* 0x000fe2000000002e */
[----:B------:R-:W-:Y:S02]  /*7720*/  HADD2.F32 R134, -RZ, R133.H1_H1 ;  /* 0x30000085ff867230 */ /* 0x000fe40000004100 */
[----:B------:R-:W-:Y:S01]  /*7730*/  FMUL R50, R79, R54 ;  /* 0x000000364f327220 */ /* 0x000fe20000400000 */
[----:B------:R-:W-:Y:S02]  /*7740*/  HADD2.F32 R133, -RZ, R135.H0_H0 ;  /* 0x20000087ff857230 */ /* 0x000fe40000004100 */
[----:B------:R-:W-:Y:S01]  /*7750*/  FFMA R51, R81, R130, R51 ;  /* 0x0000008251337223 */ /* 0x000fe20000000033 */
[----:B------:R-:W-:Y:S01]  /*7760*/  FMUL R55, R79, R55 ;  /* 0x000000374f377220 */ /* 0x000fe20000400000 */
[C---:B------:R-:W-:Y:S01]  /*7770*/  FFMA R48, R81.reuse, R129, R48 ;  /* 0x0000008151307223 */ /* 0x040fe20000000030 */
[C---:B------:R-:W-:Y:S01]  /*7780*/  FFMA R49, R81.reuse, R132, R49 ;  /* 0x0000008451317223 */ /* 0x040fe20000000031 */
        /* <DEDUP_REMOVED lines=22> */
[----:B------:R-:W-:Y:S01]  /*78f0*/  FFMA R63, R81, R142, R63 ;  /* 0x0000008e513f7223 */ /* 0x000fe2000000003f */
[----:B------:R-:W-:Y:S01]  /*7900*/  FMUL R67, R79, R67 ;  /* 0x000000434f437220 */ /* 0x000fe20000400000 */
[----:B------:R-:W-:Y:S01]  /*7910*/  F2FP.SATFINITE.E4M3.F32.PACK_AB_MERGE_C R202, R47, R42, RZ ;  /* 0x0000002a2fca723e */ /* 0x000fe200048070ff */
[----:B------:R-:W-:Y:S01]  /*7920*/  FFMA R60, R81, R141, R60 ;  /* 0x0000008d513c7223 */ /* 0x000fe2000000003c */
[----:B------:R-:W-:Y:S01]  /*7930*/  F2FP.SATFINITE.E4M3.F32.PACK_AB_MERGE_C R203, R51, R46, RZ ;  /* 0x0000002e33cb723e */ /* 0x000fe200048070ff */
[C---:B------:R-:W-:Y:S01]  /*7940*/  FFMA R61, R81.reuse, R144, R61 ;  /* 0x00000090513d7223 */ /* 0x040fe2000000003d */
[C---:B------:R-:W-:Y:S01]  /*7950*/  FFMA R62, R81.reuse, R83, R62 ;  /* 0x00000053513e7223 */ /* 0x040fe2000000003e */
[----:B------:R-:W-:Y:S01]  /*7960*/  FFMA R67, R81, R82, R67 ;  /* 0x0000005251437223 */ /* 0x000fe20000000043 */
[----:B------:R-:W-:Y:S02]  /*7970*/  F2FP.SATFINITE.E4M3.F32.PACK_AB_MERGE_C R202, R41, R40, R202 ;  /* 0x0000002829ca723e */ /* 0x000fe400048070ca */
[----:B------:R-:W-:Y:S02]  /*7980*/  F2FP.SATFINITE.E4M3.F32.PACK_AB_MERGE_C R203, R45, R44, R203 ;  /* 0x0000002c2dcb723e */ /* 0x000fe400048070cb */
[----:B------:R-:W-:Y:S02]  /*7990*/  F2FP.SATFINITE.E4M3.F32.PACK_AB_MERGE_C R212, R55, R50, RZ ;  /* 0x0000003237d4723e */ /* 0x000fe400048070ff */
[----:B------:R-:W-:Y:S01]  /*79a0*/  F2FP.SATFINITE.E4M3.F32.PACK_AB_MERGE_C R213, R59, R54, RZ ;  /* 0x000000363bd5723e */ /* 0x000fe200048070ff */
[----:B------:R1:W-:Y:S01]  /*79b0*/  STS.128 [R204+0x4020], R200 ;  /* 0x004020c8cc007388 */ /* 0x0003e20000000c00 */
[----:B------:R-:W-:Y:S02]  /*79c0*/  F2FP.SATFINITE.E4M3.F32.PACK_AB_MERGE_C R214, R63, R58, RZ ;  /* 0x0000003a3fd6723e */ /* 0x000fe400048070ff */
[----:B------:R-:W-:Y:S02]  /*79d0*/  F2FP.SATFINITE.E4M3.F32.PACK_AB_MERGE_C R215, R67, R62, RZ ;  /* 0x0000003e43d7723e */ /* 0x000fe400048070ff */
[----:B------:R-:W-:Y:S02]  /*79e0*/  F2FP.SATFINITE.E4M3.F32.PACK_AB_MERGE_C R212, R49, R48, R212 ;  /* 0x0000003031d4723e */ /* 0x000fe400048070d4 */
[----:B------:R-:W-:Y:S02]  /*79f0*/  F2FP.SATFINITE.E4M3.F32.PACK_AB_MERGE_C R213, R53, R52, R213 ;  /* 0x0000003435d5723e */ /* 0x000fe400048070d5 */
[----:B------:R-:W-:Y:S02]  /*7a00*/  F2FP.SATFINITE.E4M3.F32.PACK_AB_MERGE_C R214, R57, R56, R214 ;  /* 0x0000003839d6723e */ /* 0x000fe400048070d6 */
[----:B------:R-:W-:Y:S02]  /*7a10*/  F2FP.SATFINITE.E4M3.F32.PACK_AB_MERGE_C R215, R61, R60, R215 ;  /* 0x0000003c3dd7723e */ /* 0x000fe400048070d7 */
[----:B------:R-:W-:Y:S02]  /*7a20*/  LEA R209, R182, UR51, 0x3 ;  /* 0x00000033b6d17c11 */ /* 0x000fe4000f8e18ff */
[----:B------:R-:W-:Y:S01]  /*7a30*/  @P6 SHF.L.U32 R220, R181, 0x1f, RZ ;  /* 0x0000001fb5dc6819 */ /* 0x000fe200000006ff */
[----:B------:R1:W-:Y:S01]  /*7a40*/  STS.128 [R205+0x4010], R212 ;  /* 0x004010d4cd007388 */ /* 0x0003e20000000c00 */
[----:B------:R-:W-:Y:S01]  /*7a50*/  @!PT LDS RZ, [RZ] ;  /* 0x00000000fffff984 */ /* 0x000fe20000000800 */
[----:B------:R-:W-:Y:S01]  /*7a60*/  @!PT LDS RZ, [RZ] ;  /* 0x00000000fffff984 */ /* 0x000fe20000000800 */
[----:B------:R-:W-:Y:S01]  /*7a70*/  @!PT LDS RZ, [RZ] ;  /* 0x00000000fffff984 */ /* 0x000fe20000000800 */
[----:B------:R-:W-:Y:S01]  /*7a80*/  @!PT LDS RZ, [RZ] ;  /* 0x00000000fffff984 */ /* 0x000fe20000000800 */
[----:B------:R2:W-:Y:S07]  /*7a90*/  MEMBAR.ALL.CTA ;  /* 0x0000000000007992 */ /* 0x0005ee0000008000 */
[----:B--2---:R-:W2:Y:S02]  /*7aa0*/  FENCE.VIEW.ASYNC.S ;  /* 0x00000000000073c6 */ /* 0x004ea40000000000 */
[----:B--2---:R-:W-:Y:S06]  /*7ab0*/  BAR.SYNC.DEFER_BLOCKING 0x1, 0x80 ;  /* 0x0042000000007b1d */ /* 0x004fec0000010000 */
[----:B------:R-:W-:Y:S05]  /*7ac0*/  @P0 BRA `(.L_x_109) ;  /* 0x0000000000300947 */ /* 0x000fea0003800000 */
[----:B------:R-:W-:Y:S01]  /*7ad0*/  UIADD3 UR6, UPT, UPT, UR51, 0x4400, URZ ;  /* 0x0000440033067890 */ /* 0x000fe2000fffe0ff */
[----:B------:R-:W-:Y:S01]  /*7ae0*/  R2UR UR42, R198 ;  /* 0x00000000c62a72ca */ /* 0x000fe200000e0000 */
[----:B------:R-:W-:Y:S01]  /*7af0*/  UIADD3 UR4, UP0, UPT, UR54, 0x680, URZ ;  /* 0x0000068036047890 */ /* 0x000fe2000ff1e0ff */
[----:B------:R-:W-:Y:S02]  /*7b00*/  R2UR UR43, R196 ;  /* 0x00000000c42b72ca */ /* 0x000fe400000e0000 */
[----:B------:R-:W-:Y:S01]  /*7b10*/  R2UR UR44, R197 ;  /* 0x00000000c52c72ca */ /* 0x000fe200000e0000 */
[----:B------:R-:W-:Y:S01]  /*7b20*/  IMAD.U32 R194, RZ, RZ, UR6 ;  /* 0x00000006ffc27e24 */ /* 0x000fe2000f8e00ff */
[----:B------:R-:W-:Y:S04]  /*7b30*/  UIADD3.X UR5, UPT, UPT, URZ, UR55, URZ, UP0, !UPT ;  /* 0x00000037ff057290 */ /* 0x000fe800087fe4ff */
[----:B------:R-:W-:Y:S11]  /*7b40*/  R2UR UR40, R194 ;  /* 0x00000000c22872ca */ /* 0x000ff600000e0000 */
[----:B------:R-:W-:Y:S02]  /*7b50*/  @!UPT UIADD3 URZ, UPT, UPT, URZ, URZ, URZ ;  /* 0x000000fffffff290 */ /* 0x000fe4000fffe0ff */
[----:B------:R2:W-:Y:S01]  /*7b60*/  UTMASTG.4D.IM2COL [UR40], [UR4] ;  /* 0x00000028040073b5 */ /* 0x0005e20008058000 */
[----:B------:R0:W-:Y:S01]  /*7b70*/  UTMACMDFLUSH ;  /* 0x00000000000079b7 */ /* 0x0001e20000000000 */
[----:B--2---:R-:W-:Y:S04]  /*7b80*/  DEPBAR.LE SB0, 0x1 ;  /* 0x000080400000791a */ /* 0x004fe80000000000 */
.L_x_109:
[----:B------:R-:W-:Y:S05]  /*7b90*/  BSYNC.RECONVERGENT B0 ;  /* 0x0000000000007941 */ /* 0x000fea0003800200 */
.L_x_108:
[----:B------:R-:W-:Y:S06]  /*7ba0*/  BAR.SYNC.DEFER_BLOCKING 0x1, 0x80 ;  /* 0x0042000000007b1d */ /* 0x000fec0000010000 */
[----:B------:R-:W2:Y:S01]  /*7bb0*/  @P6 SYNCS.PHASECHK.TRANS64.TRYWAIT P0, [R209+URZ+0x180], R220 ;  /* 0x000180dcd10065a7 */ /* 0x000ea200080011ff */
[----:B------:R-:W-:Y:S01]  /*7bc0*/  BSSY B1, `(.L_x_110) ;  /* 0x0000023000017945 */ /* 0x000fe20003800000 */
[----:B--2---:R-:W-:Y:S03]  /*7bd0*/  @P6 SEL R207, RZ, 0x1, !P0 ;  /* 0x00000001ffcf6807 */ /* 0x004fe60004000000 */
[----:B------:R-:W-:Y:S05]  /*7be0*/  @!P6 BRA `(.L_x_111) ;  /* 0x000000000080e947 */ /* 0x000fea0003800000 */
[----:B------:R-:W-:Y:S01]  /*7bf0*/  ISETP.NE.AND P1, PT, R208, RZ, PT ;  /* 0x000000ffd000720c */ /* 0x000fe20003f25270 */
[----:B------:R-:W2:Y:S01]  /*7c00*/  S2R R0, SR_CgaCtaId ;  /* 0x0000000000007919 */ /* 0x000ea20000008800 */
[----:B------:R-:W-:Y:S01]  /*7c10*/  ISETP.NE.AND P0, PT, R207, RZ, PT ;  /* 0x000000ffcf00720c */ /* 0x000fe20003f05270 */
[----:B------:R-:W-:Y:S10]  /*7c20*/  BSSY B0, `(.L_x_112) ;  /* 0x0000009000007945 */ /* 0x000ff40003800000 */
[----:B------:R-:W-:Y:S04]  /*7c30*/  @P1 IMAD R3, R182, 0x2000, R193 ;  /* 0x00002000b6031824 */ /* 0x000fe800078e02c1 */
[C---:B------:R-:W-:Y:S01]  /*7c40*/  @P1 IMAD.IADD R5, R3.reuse, 0x1, R210 ;  /* 0x0000000103051824 */ /* 0x040fe200078e02d2 */
[----:B------:R-:W-:Y:S03]  /*7c50*/  @P1 IADD3 R218, PT, PT, R3, R218, RZ ;  /* 0x000000da03da1210 */ /* 0x000fe60007ffe0ff */
[----:B------:R-:W-:Y:S01]  /*7c60*/  @P1 IMAD.IADD R216, R216, 0x1, R5 ;  /* 0x00000001d8d81824 */ /* 0x000fe200078e0205 */
[----:B------:R-:W-:Y:S06]  /*7c70*/  @P0 BRA `(.L_x_113) ;  /* 0x00000000000c0947 */ /* 0x000fec0003800000 */
[----:B------:R-:W-:Y:S04]  /*7c80*/  SHF.L.U32 R2, R181, 0x1f, RZ ;  /* 0x0000001fb5027819 */ /* 0x000fe800000006ff */
[----:B------:R-:W3:Y:S02]  /*7c90*/  SYNCS.PHASECHK.TRANS64.TRYWAIT P0, [R209+URZ+0x180], R2 ;  /* 0x00018002d10075a7 */ /* 0x000ee400080011ff */
[----:B---3--:R-:W-:Y:S05]  /*7ca0*/  @!P0 BRA `(.L_x_114) ;  /* 0x0000002400308947 */ /* 0x008fea0003800000 */
.L_x_113:
[----:B------:R-:W-:Y:S05]  /*7cb0*/  BSYNC B0 ;  /* 0x0000000000007941 */ /* 0x000fea0003800000 */
.L_x_112:
[----:B------:R-:W-:Y:S01]  /*7cc0*/  ISETP.NE.AND P0, PT, R208, RZ, PT ;  /* 0x000000ffd000720c */ /* 0x000fe20003f05270 */
[----:B---3--:R-:W-:Y:S02]  /*7cd0*/  VIADD R209, R209, 0x190 ;  /* 0x00000190d1d17836 */ /* 0x008fe40000000000 */
[----:B------:R-:W-:Y:S03]  /*7ce0*/  VIADD R182, R182, 0x1 ;  /* 0x00000001b6b67836 */ /* 0x000fe60000000000 */
[----:B--2---:R-:W-:Y:S07]  /*7cf0*/  PRMT R0, R0, 0x654, R209 ;  /* 0x0000065400007816 */ /* 0x004fee00000000d1 */
[----:B------:R2:W3:Y:S04]  /*7d00*/  @P0 LDS.128 R148, [R3] ;  /* 0x0000000003940984 */ /* 0x0004e80000000c00 */
[----:B------:R2:W4:Y:S04]  /*7d10*/  @P0 LDS.128 R152, [R5+0x10] ;  /* 0x0000100005980984 */ /* 0x0005280000000c00 */
        /* <DEDUP_REMOVED lines=9> */
[----:B------:R-:W-:Y:S01]  /*7db0*/  SEL R182, R182, RZ, P0 ;  /* 0x000000ffb6b67207 */ /* 0x000fe20000000000 */
[----:B-----5:R5:W-:Y:S02]  /*7dc0*/  SYNCS.ARRIVE.TRANS64.RED.A1T0 RZ, [R0+URZ], RZ ;  /* 0x000000ff00ff79a7 */ /* 0x020be400081004ff */
[----:B-----5:R-:W-:Y:S04]  /*7dd0*/  SEL R0, RZ, 0x1, P0 ;  /* 0x00000001ff007807 */ /* 0x020fe80000000000 */
[----:B--234-:R-:W-:Y:S02]  /*7de0*/  LOP3.LUT R181, R181, R0, RZ, 0x3c, !PT ;  /* 0x00000000b5b57212 */ /* 0x01cfe400078e3cff */
.L_x_111:
[----:B------:R-:W-:Y:S05]  /*7df0*/  BSYNC B1 ;  /* 0x0000000000017941 */ /* 0x000fea0003800000 */
.L_x_110:
[----:B------:R-:W-:Y:S05]  /*7e00*/  VIADD R0, R80, 0x40 ;  /* 0x0000004050007836 */ /* 0x000fea0000000000 */
[----:B------:R-:W-:Y:S04]  /*7e10*/  SHF.R.U32.HI R0, RZ, 0x15, R0 ;  /* 0x00000015ff007819 */ /* 0x000fe80000011600 */
[----:B------:R-:W-:Y:S11]  /*7e20*/  LOP3.LUT P0, RZ, R0, 0x3, R189, 0x48, !PT ;  /* 0x0000000300ff7812 */ /* 0x000ff600078048bd */
[----:B------:R-:W-:Y:S02]  /*7e30*/  @!UPT UIADD3 URZ, UPT, UPT, URZ, URZ, URZ ;  /* 0x000000fffffff290 */ /* 0x000fe4000fffe0ff */
[----:B------:R-:W-:Y:S05]  /*7e40*/  @!P0 BRA `(.L_x_115) ;  /* 0x0000000000408947 */ /* 0x000fea0003800000 */
[----:B------:R-:W2:Y:S01]  /*7e50*/  LDCU.64 UR8, c[0x4][0x70] ;  /* 0x01000e00ff0877ac */ /* 0x000ea20008000a00 */
[----:B------:R-:W-:Y:S01]  /*7e60*/  MOV R3, 0x0 ;  /* 0x0000000000037802 */ /* 0x000fe20000000f00 */
[----:B------:R-:W-:Y:S02]  /*7e70*/  HFMA2 R12, -RZ, RZ, 0, 5.9604644775390625e-08 ;  /* 0x00000001ff0c7431 */ /* 0x000fe400000001ff */
[----:B------:R-:W-:Y:S02]  /*7e80*/  IMAD.MOV.U32 R8, RZ, RZ, 0x192 ;  /* 0x00000192ff087424 */ /* 0x000fe400078e00ff */
[----:B------:R-:W-:Y:S01]  /*7e90*/  IMAD.MOV.U32 R13, RZ, RZ, RZ ;  /* 0x000000ffff0d7224 */ /* 0x000fe200078e00ff */
[----:B------:R-:W3:Y:S01]  /*7ea0*/  LDCU.64 UR6, c[0x4][0x78] ;  /* 0x01000f00ff0677ac */ /* 0x000ee20008000a00 */
[----:B------:R-:W4:Y:S01]  /*7eb0*/  LDC.64 R2, c[0x4][R3] ;  /* 0x0100000003027b82 */ /* 0x000f220000000a00 */
[----:B------:R-:W5:Y:S01]  /*7ec0*/  LDCU.64 UR4, c[0x4][0x10] ;  /* 0x01000200ff0477ac */ /* 0x000f620008000a00 */
[----:B--2---:R-:W-:Y:S01]  /*7ed0*/  MOV R5, UR9 ;  /* 0x0000000900057c02 */ /* 0x004fe20008000f00 */
[----:B------:R-:W-:Y:S01]  /*7ee0*/  IMAD.U32 R4, RZ, RZ, UR8 ;  /* 0x00000008ff047e24 */ /* 0x000fe2000f8e00ff */
[----:B---3--:R-:W-:Y:S01]  /*7ef0*/  MOV R7, UR7 ;  /* 0x0000000700077c02 */ /* 0x008fe20008000f00 */
[----:B------:R-:W-:Y:S01]  /*7f00*/  IMAD.U32 R6, RZ, RZ, UR6 ;  /* 0x00000006ff067e24 */ /* 0x000fe2000f8e00ff */
[----:B-----5:R-:W-:Y:S01]  /*7f10*/  MOV R11, UR5 ;  /* 0x00000005000b7c02 */ /* 0x020fe20008000f00 */
[----:B------:R-:W-:Y:S02]  /*7f20*/  IMAD.U32 R10, RZ, RZ, UR4 ;  /* 0x00000004ff0a7e24 */ /* 0x000fe4000f8e00ff */
[----:B------:R-:W-:Y:S07]  /*7f30*/  LEPC R20, `(.L_x_115) ;  /* 0x000000001014794e */ /* 0x000fee0000000000 */
[----:B-1--4-:R-:W-:Y:S05]  /*7f40*/  CALL.ABS.NOINC R2 ;  /* 0x0000000002007343 */ /* 0x012fea0003c00000 */
.L_x_115:
[----:B------:R-:W-:Y:S01]  /*7f50*/  ISETP.NE.AND P0, PT, R188, RZ, PT ;  /* 0x000000ffbc00720c */ /* 0x000fe20003f05270 */
[----:B------:R-:W-:Y:S05]  /*7f60*/  WARPSYNC.ALL ;  /* 0x0000000000007948 */ /* 0x000fea0003800000 */
[----:B------:R-:W-:Y:S01]  /*7f70*/  R2UR UR4, R80 ;  /* 0x00000000500472ca */ /* 0x000fe200000e0000 */
[----:B------:R-:W-:Y:S01]  /*7f80*/  BSSY.RECONVERGENT B0, `(.L_x_116) ;  /* 0x000011e000007945 */ /* 0x000fe20003800200 */
[----:B------:R-:W-:Y:S02]  /*7f90*/  F2FP.F16.E4M3.UNPACK_B R11, R149 ;  /* 0x00000095ff0b723e */ /* 0x000fe400020006ff */
[----:B------:R-:W-:Y:S02]  /*7fa0*/  F2FP.F16.E4M3.UNPACK_B R10, R150 ;  /* 0x00000096ff0a723e */ /* 0x000fe400020006ff */
[----:B------:R-:W-:Y:S01]  /*7fb0*/  F2FP.F16.E4M3.UNPACK_B R9, R151 ;  /* 0x00000097ff09723e */ /* 0x000fe200020006ff */
[--C-:B------:R-:W-:Y:S01]  /*7fc0*/  HADD2.F32 R83, -RZ, R11.reuse.H0_H0 ;  /* 0x2000000bff537230 */ /* 0x100fe20000004100 */
[----:B------:R-:W-:Y:S01]  /*7fd0*/  F2FP.F16.E4M3.UNPACK_B R8, R152 ;  /* 0x00000098ff08723e */ /* 0x000fe200020006ff */
[----:B------:R-:W-:Y:S01]  /*7fe0*/  HADD2.F32 R84, -RZ, R11.H1_H1 ;  /* 0x3000000bff547230 */ /* 0x000fe20000004100 */
[----:B------:R-:W-:Y:S01]  /*7ff0*/  F2FP.F16.E4M3.UNPACK_B R7, R153 ;  /* 0x00000099ff07723e */ /* 0x000fe200020006ff */
[--C-:B------:R-:W-:Y:S01]  /*8000*/  HADD2.F32 R87, -RZ, R10.reuse.H0_H0 ;  /* 0x2000000aff577230 */ /* 0x100fe20000004100 */
[----:B------:R-:W-:Y:S01]  /*8010*/  F2FP.F16.E4M3.UNPACK_B R6, R154 ;  /* 0x0000009aff06723e */ /* 0x000fe200020006ff */
[----:B------:R-:W-:Y:S01]  /*8020*/  HADD2.F32 R88, -RZ, R10.H1_H1 ;  /* 0x3000000aff587230 */ /* 0x000fe20000004100 */
[----:B------:R-:W-:Y:S01]  /*8030*/  F2FP.F16.E4M3.UNPACK_B R5, R155 ;  /* 0x0000009bff05723e */ /* 0x000fe200020006ff */
[--C-:B------:R-:W-:Y:S01]  /*8040*/  HADD2.F32 R91, -RZ, R9.reuse.H0_H0 ;  /* 0x20000009ff5b7230 */ /* 0x100fe20000004100 */
[----:B-1----:R-:W-:Y:S01]  /*8050*/  F2FP.F16.E4M3.UNPACK_B R4, R156 ;  /* 0x0000009cff04723e */ /* 0x002fe200020006ff */
[----:B------:R-:W-:Y:S01]  /*8060*/  HADD2.F32 R92, -RZ, R9.H1_H1 ;  /* 0x30000009ff5c7230 */ /* 0x000fe20000004100 */
[-C--:B------:R-:W-:Y:S01]  /*8070*/  F2FP.F16.E4M3.UNPACK_B R2, R148.reuse ;  /* 0x00000094ff02723e */ /* 0x080fe200020006ff */
[--C-:B------:R-:W-:Y:S01]  /*8080*/  HADD2.F32 R95, -RZ, R8.reuse.H0_H0 ;  /* 0x20000008ff5f7230 */ /* 0x100fe20000004100 */
[----:B------:R-:W-:Y:S01]  /*8090*/  F2FP.F16.E4M3.UNPACK_B R148, R148.H1 ;  /* 0x00000094ff94723e */ /* 0x000fe200030006ff */
[----:B------:R-:W-:Y:S01]  /*80a0*/  HADD2.F32 R97, -RZ, R8.H1_H1 ;  /* 0x30000008ff617230 */ /* 0x000fe20000004100 */
[----:B------:R-:W-:Y:S01]  /*80b0*/  F2FP.F16.E4M3.UNPACK_B R149, R149.H1 ;  /* 0x00000095ff95723e */ /* 0x000fe200030006ff */
[--C-:B------:R-:W-:Y:S01]  /*80c0*/  HADD2.F32 R98, -RZ, R7.reuse.H0_H0 ;  /* 0x20000007ff627230 */ /* 0x100fe20000004100 */
[----:B------:R-:W-:Y:S01]  /*80d0*/  F2FP.F16.E4M3.UNPACK_B R150, R150.H1 ;  /* 0x00000096ff96723e */ /* 0x000fe200030006ff */
[----:B------:R-:W-:Y:S01]  /*80e0*/  HADD2.F32 R101, -RZ, R7.H1_H1 ;  /* 0x30000007ff657230 */ /* 0x000fe20000004100 */
[----:B------:R-:W-:Y:S01]  /*80f0*/  F2FP.F16.E4M3.UNPACK_B R151, R151.H1 ;  /* 0x00000097ff97723e */ /* 0x000fe200030006ff */
[--C-:B------:R-:W-:Y:S01]  /*8100*/  HADD2.F32 R102, -RZ, R6.reuse.H0_H0 ;  /* 0x20000006ff667230 */ /* 0x100fe20000004100 */
[----:B------:R-:W-:Y:S01]  /*8110*/  F2FP.F16.E4M3.UNPACK_B R138, R163 ;  /* 0x000000a3ff8a723e */ /* 0x000fe200020006ff */
[----:B------:R-:W-:Y:S01]  /*8120*/  HADD2.F32 R105, -RZ, R6.H1_H1 ;  /* 0x30000006ff697230 */ /* 0x000fe20000004100 */
[----:B------:R-:W-:Y:S01]  /*8130*/  R2UR UR5, R206 ;  /* 0x00000000ce0572ca */ /* 0x000fe200000e0000 */
        /* <DEDUP_REMOVED lines=8> */
[----:B------:R-:W1:Y:S01]  /*81c0*/  LDTM.x64 R4, tmem[UR4+0x40] ;  /* 0x00004004000479ee */ /* 0x000e620008340000 */
[--C-:B------:R-:W-:Y:S01]  /*81d0*/  HADD2.F32 R0, -RZ, R2.reuse.H0_H0 ;  /* 0x20000002ff007230 */ /* 0x100fe20000004100 */
[----:B------:R-:W-:Y:S01]  /*81e0*/  NOP ;  /* 0x0000000000007918 */ /* 0x000fe20000000000 */
[----:B------:R-:W-:Y:S01]  /*81f0*/  HADD2.F32 R2, -RZ, R2.H1_H1 ;  /* 0x30000002ff027230 */ /* 0x000fe20000004100 */
[----:B------:R-:W-:Y:S01]  /*8200*/  UIADD3 UR5, UPT, UPT, UR5, 0x1d0, URZ ;  /* 0x000001d005057890 */ /* 0x000fe2000fffe0ff */
[--C-:B------:R-:W-:Y:S01]  /*8210*/  HADD2.F32 R86, -RZ, R149.reuse.H1_H1 ;  /* 0x30000095ff567230 */ /* 0x100fe20000004100 */
[----:B------:R-:W-:Y:S01]  /*8220*/  F2FP.F16.E4M3.UNPACK_B R132, R161 ;  /* 0x000000a1ff84723e */ /* 0x000fe200020006ff */
[--C-:B------:R-:W-:Y:S01]  /*8230*/  HADD2.F32 R114, -RZ, R116.reuse.H0_H0 ;  /* 0x20000074ff727230 */ /* 0x100fe20000004100 */
[----:B------:R-:W-:Y:S01]  /*8240*/  UPRMT UR5, UR45, 0x654, UR5 ;  /* 0x000006542d057896 */ /* 0x000fe20008000005 */
[----:B------:R-:W-:Y:S01]  /*8250*/  HADD2.F32 R117, -RZ, R116.H1_H1 ;  /* 0x30000074ff757230 */ /* 0x000fe20000004100 */
[----:B------:R-:W-:Y:S01]  /*8260*/  F2FP.F16.E4M3.UNPACK_B R136, R162 ;  /* 0x000000a2ff88723e */ /* 0x000fe200020006ff */
[--C-:B------:R-:W-:Y:S01]  /*8270*/  HADD2.F32 R118, -RZ, R120.reuse.H0_H0 ;  /* 0x20000078ff767230 */ /* 0x100fe20000004100 */
[----:B------:R-:W-:Y:S01]  /*8280*/  F2FP.F16.E4M3.UNPACK_B R152, R152.H1 ;  /* 0x00000098ff98723e */ /* 0x000fe200030006ff */
[----:B------:R-:W-:Y:S01]  /*8290*/  HADD2.F32 R121, -RZ, R120.H1_H1 ;  /* 0x30000078ff797230 */ /* 0x000fe20000004100 */
[----:B------:R-:W-:Y:S01]  /*82a0*/  F2FP.F16.E4M3.UNPACK_B R153, R153.H1 ;  /* 0x00000099ff99723e */ /* 0x000fe200030006ff */
[--C-:B------:R-:W-:Y:S01]  /*82b0*/  HADD2.F32 R122, -RZ, R124.reuse.H0_H0 ;  /* 0x2000007cff7a7230 */ /* 0x100fe20000004100 */
[----:B------:R-:W-:Y:S01]  /*82c0*/  F2FP.F16.E4M3.UNPACK_B R154, R154.H1 ;  /* 0x0000009aff9a723e */ /* 0x000fe200030006ff */
[----:B-1----:R-:W-:Y:S01]  /*82d0*/  SYNCS.ARRIVE.TRANS64.RED.A1T0 RZ, [UR5], RZ ;  /* 0x000000ffffff79a7 */ /* 0x002fe20008100405 */
[----:B------:R-:W-:Y:S01]  /*82e0*/  HADD2.F32 R125, -RZ, R124.H1_H1 ;  /* 0x3000007cff7d7230 */ /* 0x000fe20000004100 */
[----:B------:R-:W-:Y:S01]  /*82f0*/  F2FP.F16.E4M3.UNPACK_B R155, R155.H1 ;  /* 0x0000009bff9b723e */ /* 0x000fe200030006ff */
[--C-:B------:R-:W-:Y:S01]  /*8300*/  HADD2.F32 R126, -RZ, R128.reuse.H0_H0 ;  /* 0x20000080ff7e7230 */ /* 0x100fe20000004100 */
[----:B------:R-:W-:Y:S01]  /*8310*/  F2FP.F16.E4M3.UNPACK_B R156, R156.H1 ;  /* 0x0000009cff9c723e */ /* 0x000fe200030006ff */
[----:B------:R-:W-:Y:S01]  /*8320*/  HADD2.F32 R129, -RZ, R128.H1_H1 ;  /* 0x30000080ff817230 */ /* 0x000fe20000004100 */
[----:B------:R-:W-:Y:S01]  /*8330*/  F2FP.F16.E4M3.UNPACK_B R157, R157.H1 ;  /* 0x0000009dff9d723e */ /* 0x000fe200030006ff */
[C---:B------:R-:W-:Y:S01]  /*8340*/  FMUL R4, R79.reuse, R4 ;  /* 0x000000044f047220 */ /* 0x040fe20000400000 */
[C---:B------:R-:W-:Y:S01]  /*8350*/  FMUL R5, R79.reuse, R5 ;  /* 0x000000054f057220 */ /* 0x040fe20000400000 */
[----:B------:R-:W-:Y:S02]  /*8360*/  HADD2.F32 R3, -RZ, R148.H0_H0 ;  /* 0x20000094ff037230 */ /* 0x000fe40000004100 */
        /* <DEDUP_REMOVED lines=11> */
[----:B------:R-:W-:Y:S02]  /*8420*/  HADD2.F32 R130, -RZ, R132.H0_H0 ;  /* 0x20000084ff827230 */ /* 0x000fe40000004100 */
[C---:B------:R-:W-:Y:S01]  /*8430*/  FMUL R6, R79.reuse, R6 ;  /* 0x000000064f067220 */ /* 0x040fe20000400000 */
[----:B------:R-:W-:Y:S02]  /*8440*/  HADD2.F32 R82, -RZ, R148.H1_H1 ;  /* 0x30000094ff527230 */ /* 0x000fe40000004100 */
[----:B------:R-:W-:Y:S01]  /*8450*/  FMUL R7, R79, R7 ;  /* 0x000000074f077220 */ /* 0x000fe20000400000 */
[----:B------:R-:W-:Y:S02]  /*8460*/  HADD2.F32 R85, -RZ, R149.H0_H0 ;  /* 0x20000095ff557230 */ /* 0x000fe40000004100 */
[C---:B------:R-:W-:Y:S01]  /*8470*/  FFMA R6, R81.reuse, R3, R6 ;  /* 0x0000000351067223 */ /* 0x040fe20000000006 */
[----:B------:R-:W-:Y:S02]  /*8480*/  HADD2.F32 R133, -RZ, R132.H1_H1 ;  /* 0x30000084ff857230 */ /* 0x000fe40000004100 */
[C---:B------:R-:W-:Y:S01]  /*8490*/  FFMA R7, R81.reuse, R82, R7 ;  /* 0x0000005251077223 */ /* 0x040fe20000000007 */
[C---:B------:R-:W-:Y:S01]  /*84a0*/  FFMA R8, R81.reuse, R83, R8 ;  /* 0x0000005351087223 */ /* 0x040fe20000000008 */
[----:B------:R-:W-:Y:S01]  /*84b0*/  FFMA R9, R81, R84, R9 ;  /* 0x0000005451097223 */ /* 0x000fe20000000009 */
[--C-:B------:R-:W-:Y:S02]  /*84c0*/  HADD2.F32 R82, -RZ, R138.reuse.H0_H0 ;  /* 0x2000008aff527230 */ /* 0x100fe40000004100 */
[C---:B------:R-:W-:Y:S01]  /*84d0*/  FMUL R10, R79.reuse, R10 ;  /* 0x0000000a4f0a7220 */ /* 0x040fe20000400000 */
[----:B------:R-:W-:Y:S02]  /*84e0*/  HADD2.F32 R83, -RZ, R138.H1_H1 ;  /* 0x3000008aff537230 */ /* 0x000fe40000004100 */
[----:B------:R-:W-:Y:S01]  /*84f0*/  FMUL R11, R79, R11 ;  /* 0x0000000b4f0b7220 */ /* 0x000fe20000400000 */
[----:B------:R-:W-:Y:S02]  /*8500*/  HADD2.F32 R89, -RZ, R150.H0_H0 ;  /* 0x20000096ff597230 */ /* 0x000fe40000004100 */
[C---:B------:R-:W-:Y:S01]  /*8510*/  FFMA R10, R81.reuse, R85, R10 ;  /* 0x00000055510a7223 */ /* 0x040fe2000000000a */
[--C-:B------:R-:W-:Y:S02]  /*8520*/  HADD2.F32 R134, -RZ, R136.reuse.H0_H0 ;  /* 0x20000088ff867230 */ /* 0x100fe40000004100 */
[C---:B------:R-:W-:Y:S01]  /*8530*/  FFMA R11, R81.reuse, R86, R11 ;  /* 0x00000056510b7223 */ /* 0x040fe2000000000b */
[C---:B------:R-:W-:Y:S01]  /*8540*/  FFMA R12, R81.reuse, R87, R12 ;  /* 0x00000057510c7223 */ /* 0x040fe2000000000c */
[----:B------:R-:W-:Y:S01]  /*8550*/  FFMA R13, R81, R88, R13 ;  /* 0x00000058510d7223 */ /* 0x000fe2000000000d */
[----:B------:R-:W-:Y:S01]  /*8560*/  F2FP.SATFINITE.E4M3.F32.PACK_AB_MERGE_C R86, R7, R6, RZ ;  /* 0x000000060756723e */ /* 0x000fe200048070ff */
[----:B------:R-:W-:Y:S01]  /*8570*/  FMUL R7, R79, R24 ;  /* 0x000000184f077220 */ /* 0x000fe20000400000 */
[----:B------:R-:W-:Y:S01]  /*8580*/  F2FP.SATFINITE.E4M3.F32.PACK_AB_MERGE_C R138, R11, R10, RZ ;  /* 0x0000000a0b8a723e */ /* 0x000fe200048070ff */
[C---:B------:R-:W-:Y:S01]  /*8590*/  FMUL R10, R79.reuse, R25 ;  /* 0x000000194f0a7220 */ /* 0x040fe20000400000 */
[C---:B------:R-:W-:Y:S01]  /*85a0*/  FMUL R25, R79.reuse, R32 ;  /* 0x000000204f197220 */ /* 0x040fe20000400000 */
[----:B------:R-:W-:Y:S02]  /*85b0*/  HADD2.F32 R137, -RZ, R136.H1_H1 ;  /* 0x30000088ff897230 */ /* 0x000fe40000004100 */
[C---:B------:R-:W-:Y:S01]  /*85c0*/  FMUL R14, R79.reuse, R14 ;  /* 0x0000000e4f0e7220 */ /* 0x040fe20000400000 */
[----:B------:R-:W-:Y:S02]  /*85d0*/  HADD2.F32 R90, -RZ, R150.H1_H1 ;  /* 0x30000096ff5a7230 */ /* 0x000fe40000004100 */
[----:B------:R-:W-:Y:S01]  /*85e0*/  FMUL R15, R79, R15 ;  /* 0x0000000f4f0f7220 */ /* 0x000fe20000400000 */
[--C-:B------:R-:W-:Y:S02]  /*85f0*/  HADD2.F32 R93, -RZ, R151.reuse.H0_H0 ;  /* 0x20000097ff5d7230 */ /* 0x100fe40000004100 */
[C---:B------:R-:W-:Y:S01]  /*8600*/  FFMA R14, R81.reuse, R89, R14 ;  /* 0x00000059510e7223 */ /* 0x040fe2000000000e */
[----:B------:R-:W-:Y:S02]  /*8610*/  HADD2.F32 R94, -RZ, R151.H1_H1 ;  /* 0x30000097ff5e7230 */ /* 0x000fe40000004100 */
[C---:B------:R-:W-:Y:S01]  /*8620*/  FFMA R15, R81.reuse, R90, R15 ;  /* 0x0000005a510f7223 */ /* 0x040fe2000000000f */
[C---:B------:R-:W-:Y:S01]  /*8630*/  FFMA R16, R81.reuse, R91, R16 ;  /* 0x0000005b51107223 */ /* 0x040fe20000000010 */
[----:B------:R-:W-:Y:S01]  /*8640*/  FFMA R17, R81, R92, R17 ;  /* 0x0000005c51117223 */ /* 0x000fe20000000011 */
[C---:B------:R-:W-:Y:S01]  /*8650*/  FMUL R18, R79.reuse, R18 ;  /* 0x000000124f127220 */ /* 0x040fe20000400000 */
[----:B------:R-:W-:Y:S01]  /*8660*/  FMUL R19, R79, R19 ;  /* 0x000000134f137220 */ /* 0x000fe20000400000 */
[--C-:B------:R-:W-:Y:S01]  /*8670*/  HADD2.F32 R96, -RZ, R152.reuse.H0_H0 ;  /* 0x20000098ff607230 */ /* 0x100fe20000004100 */
[----:B------:R-:W-:Y:S01]  /*8680*/  F2FP.SATFINITE.E4M3.F32.PACK_AB_MERGE_C R14, R15, R14, RZ ;  /* 0x0000000e0f0e723e */ /* 0x000fe200048070ff */
[C---:B------:R-:W-:Y:S01]  /*8690*/  FFMA R18, R81.reuse, R93, R18 ;  /* 0x0000005d51127223 */ /* 0x040fe20000000012 */
[C---:B------:R-:W-:Y:S01]  /*86a0*/  FFMA R19, R81.reuse, R94, R19 ;  /* 0x0000005e51137223 */ /* 0x040fe20000000013 */
[C---:B------:R-:W-:Y:S01]  /*86b0*/  FFMA R0, R81.reuse, R95, R0 ;  /* 0x0000005f51007223 */ /* 0x040fe20000000000 */
[----:B------:R-:W-:Y:S01]  /*86c0*/  FFMA R2, R81, R97, R2 ;  /* 0x0000006151027223 */ /* 0x000fe20000000002 */
[----:B------:R-:W-:Y:S02]  /*86d0*/  HADD2.F32 R99, -RZ, R152.H1_H1 ;  /* 0x30000098ff637230 */ /* 0x000fe40000004100 */
[----:B------:R-:W-:Y:S01]  /*86e0*/  FMUL R3, R79, R22 ;  /* 0x000000164f037220 */ /* 0x000fe20000400000 */
[----:B------:R-:W-:Y:S01]  /*86f0*/  F2FP.SATFINITE.E4M3.F32.PACK_AB_MERGE_C R18, R19, R18, RZ ;  /* 0x000000121312723e */ /* 0x000fe200048070ff */
[C---:B------:R-:W-:Y:S01]  /*8700*/  FMUL R22, R79.reuse, R29 ;  /* 0x0000001d4f167220 */ /* 0x040fe20000400000 */
[----:B------:R-:W-:Y:S01]  /*8710*/  FMUL R29, R79, R36 ;  /* 0x000000244f1d7220 */ /* 0x000fe20000400000 */
[----:B------:R-:W-:Y:S01]  /*8720*/  FFMA R3, R81, R96, R3 ;  /* 0x0000006051037223 */ /* 0x000fe20000000003 */
[C---:B------:R-:W-:Y:S01]  /*8730*/  FMUL R6, R79.reuse, R23 ;  /* 0x000000174f067220 */ /* 0x040fe20000400000 */
[--C-:B------:R-:W-:Y:S02]  /*8740*/  HADD2.F32 R100, -RZ, R153.reuse.H0_H0 ;  /* 0x20000099ff647230 */ /* 0x100fe40000004100 */
[----:B------:R-:W-:Y:S01]  /*8750*/  FMUL R11, R79, R26 ;  /* 0x0000001a4f0b7220 */ /* 0x000fe20000400000 */
[----:B------:R-:W-:Y:S02]  /*8760*/  HADD2.F32 R103, -RZ, R153.H1_H1 ;  /* 0x30000099ff677230 */ /* 0x000fe40000004100 */
[C---:B------:R-:W-:Y:S01]  /*8770*/  FFMA R6, R81.reuse, R99, R6 ;  /* 0x0000006351067223 */ /* 0x040fe20000000006 */
[C---:B------:R-:W-:Y:S01]  /*8780*/  FFMA R7, R81.reuse, R98, R7 ;  /* 0x0000006251077223 */ /* 0x040fe20000000007 */
[C---:B------:R-:W-:Y:S01]  /*8790*/  FFMA R10, R81.reuse, R101, R10 ;  /* 0x00000065510a7223 */ /* 0x040fe2000000000a */
[----:B------:R-:W-:Y:S01]  /*87a0*/  FFMA R11, R81, R100, R11 ;  /* 0x00000064510b7223 */ /* 0x000fe2000000000b */
[C---:B------:R-:W-:Y:S01]  /*87b0*/  FMUL R26, R79.reuse, R33 ;  /* 0x000000214f1a7220 */ /* 0x040fe20000400000 */
[----:B------:R-:W-:Y:S01]  /*87c0*/  F2FP.SATFINITE.E4M3.F32.PACK_AB_MERGE_C R3, R6, R3, RZ ;  /* 0x000000030603723e */ /* 0x000fe200048070ff */
[C---:B------:R-:W-:Y:S01]  /*87d0*/  FMUL R33, R79.reuse, R40 ;  /* 0x000000284f217220 */ /* 0x040fe20000400000 */
        /* <DEDUP_REMOVED lines=9> */
[C---:B------:R-:W-:Y:S01]  /*8870*/  FMUL R37, R79.reuse, R44 ;  /* 0x0000002c4f257220 */ /* 0x040fe20000400000 */
[C---:B------:R-:W-:Y:S01]  /*8880*/  FMUL R24, R79.reuse, R31 ;  /* 0x0000001f4f187220 */ /* 0x040fe20000400000 */
[----:B------:R-:W-:Y:S01]  /*8890*/  F2FP.F16.E4M3.UNPACK_B R158, R158.H1 ;  /* 0x0000009eff9e723e */ /* 0x000fe200030006ff */
[--C-:B------:R-:W-:Y:S02]  /*88a0*/  HADD2.F32 R108, -RZ, R155.reuse.H0_H0 ;  /* 0x2000009bff6c7230 */ /* 0x100fe40000004100 */
[----:B------:R-:W-:Y:S01]  /*88b0*/  FMUL R27, R79, R34 ;  /* 0x000000224f1b7220 */ /* 0x000fe20000400000 */
[----:B------:R-:W-:Y:S02]  /*88c0*/  HADD2.F32 R111, -RZ, R155.H1_H1 ;  /* 0x3000009bff6f7230 */ /* 0x000fe40000004100 */
[C---:B------:R-:W-:Y:S01]  /*88d0*/  FFMA R24, R81.reuse, R107, R24 ;  /* 0x0000006b51187223 */ /* 0x040fe20000000018 */
[----:B------:R-:W-:Y:S01]  /*88e0*/  F2FP.F16.E4M3.UNPACK_B R159, R159.H1 ;  /* 0x0000009fff9f723e */ /* 0x000fe200030006ff */
[C---:B------:R-:W-:Y:S01]  /*88f0*/  FFMA R25, R81.reuse, R106, R25 ;  /* 0x0000006a51197223 */ /* 0x040fe20000000019 */
[C---:B------:R-:W-:Y:S01]  /*8900*/  FFMA R26, R81.reuse, R109, R26 ;  /* 0x0000006d511a7223 */ /* 0x040fe2000000001a */
[----:B------:R-:W-:Y:S01]  /*8910*/  F2FP.F16.E4M3.UNPACK_B R160, R160.H1 ;  /* 0x000000a0ffa0723e */ /* 0x000fe200030006ff */
[----:B------:R-:W-:Y:S01]  /*8920*/  FFMA R27, R81, R108, R27 ;  /* 0x0000006c511b7223 */ /* 0x000fe2000000001b */
[----:B------:R-:W-:Y:S01]  /*8930*/  F2FP.SATFINITE.E4M3.F32.PACK_AB_MERGE_C R6, R24, R23, RZ ;  /* 0x000000171806723e */ /* 0x000fe200048070ff */
[C---:B------:R-:W-:Y:S01]  /*8940*/  FMUL R34, R79.reuse, R41 ;  /* 0x000000294f227220 */ /* 0x040fe20000400000 */
[C---:B------:R-:W-:Y:S01]  /*8950*/  FMUL R41, R79.reuse, R48 ;  /* 0x000000304f297220 */ /* 0x040fe20000400000 */
[----:B------:R-:W-:Y:S01]  /*8960*/  FMUL R28, R79, R35 ;  /* 0x000000234f1c7220 */ /* 0x000fe20000400000 */
[----:B------:R-:W-:Y:S01]  /*8970*/  F2FP.F16.E4M3.UNPACK_B R161, R161.H1 ;  /* 0x000000a1ffa1723e */ /* 0x000fe200030006ff */
[--C-:B------:R-:W-:Y:S01]  /*8980*/  HADD2.F32 R112, -RZ, R156.reuse.H0_H0 ;  /* 0x2000009cff707230 */ /* 0x100fe20000004100 */
[----:B------:R-:W-:Y:S01]  /*8990*/  F2FP.SATFINITE.E4M3.F32.PACK_AB_MERGE_C R6, R22, R21, R6 ;  /* 0x000000151606723e */ /* 0x000fe20004807006 */
[C---:B------:R-:W-:Y:S01]  /*89a0*/  FFMA R28, R81.reuse, R111, R28 ;  /* 0x0000006f511c7223 */ /* 0x040fe2000000001c */
[C---:B------:R-:W-:Y:S01]  /*89b0*/  FFMA R29, R81.reuse, R110, R29 ;  /* 0x0000006e511d7223 */ /* 0x040fe2000000001d */
[----:B------:R-:W-:Y:S01]  /*89c0*/  FFMA R30, R81, R113, R30 ;  /* 0x00000071511e7223 */ /* 0x000fe2000000001e */
[----:B------:R-:W-:Y:S02]  /*89d0*/  HADD2.F32 R115, -RZ, R156.H1_H1 ;  /* 0x3000009cff737230 */ /* 0x000fe40000004100 */
[C---:B------:R-:W-:Y:S01]  /*89e0*/  FMUL R31, R79.reuse, R38 ;  /* 0x000000264f1f7220 */ /* 0x040fe20000400000 */
[----:B------:R-:W-:Y:S01]  /*89f0*/  F2FP.F16.E4M3.UNPACK_B R162, R162.H1 ;  /* 0x000000a2ffa2723e */ /* 0x000fe200030006ff */
[C---:B------:R-:W-:Y:S01]  /*8a00*/  FMUL R38, R79.reuse, R45 ;  /* 0x0000002d4f267220 */ /* 0x040fe20000400000 */
[----:B------:R-:W-:Y:S01]  /*8a10*/  FMUL R45, R79, R52 ;  /* 0x000000344f2d7220 */ /* 0x000fe20000400000 */
[----:B------:R-:W-:Y:S01]  /*8a20*/  F2FP.F16.E4M3.UNPACK_B R163, R163.H1 ;  /* 0x000000a3ffa3723e */ /* 0x000fe200030006ff */
[----:B------:R-:W-:Y:S01]  /*8a30*/  FFMA R31, R81, R112, R31 ;  /* 0x00000070511f7223 */ /* 0x000fe2000000001f */
[C---:B------:R-:W-:Y:S01]  /*8a40*/  FMUL R52, R79.reuse, R59 ;  /* 0x0000003b4f347220 */ /* 0x040fe20000400000 */
[----:B------:R-:W-:Y:S01]  /*8a50*/  IADD3 R76, PT, PT, R76, 0x1, RZ ;  /* 0x000000014c4c7810 */ /* 0x000fe20007ffe0ff */
[----:B------:R-:W-:Y:S01]  /*8a60*/  FMUL R59, R79, R66 ;  /* 0x000000424f3b7220 */ /* 0x000fe20000400000 */
[----:B------:R-:W-:Y:S01]  /*8a70*/  F2FP.SATFINITE.E4M3.F32.PACK_AB_MERGE_C R66, R13, R12, R14 ;  /* 0x0000000c0d42723e */ /* 0x000fe2000480700e */
[C---:B------:R-:W-:Y:S01]  /*8a80*/  FMUL R32, R79.reuse, R39 ;  /* 0x000000274f207220 */ /* 0x040fe20000400000 */
[--C-:B------:R-:W-:Y:S02]  /*8a90*/  HADD2.F32 R116, -RZ, R157.reuse.H0_H0 ;  /* 0x2000009dff747230 */ /* 0x100fe40000004100 */
[----:B------:R-:W-:Y:S01]  /*8aa0*/  FMUL R35, R79, R42 ;  /* 0x0000002a4f237220 */ /* 0x000fe20000400000 */
[----:B------:R-:W-:Y:S02]  /*8ab0*/  HADD2.F32 R119, -RZ, R157.H1_H1 ;  /* 0x3000009dff777230 */ /* 0x000fe40000004100 */
[----:B------:R-:W-:Y:S01]  /*8ac0*/  FFMA R32, R81, R115, R32 ;  /* 0x0000007351207223 */ /* 0x000fe20000000020 */
[----:B------:R-:W-:Y:S01]  /*8ad0*/  FMUL R36, R79, R43 ;  /* 0x0000002b4f247220 */ /* 0x000fe20000400000 */
[C---:B------:R-:W-:Y:S01]  /*8ae0*/  FFMA R33, R81.reuse, R114, R33 ;  /* 0x0000007251217223 */ /* 0x040fe20000000021 */
[C---:B------:R-:W-:Y:S01]  /*8af0*/  FFMA R34, R81.reuse, R117, R34 ;  /* 0x0000007551227223 */ /* 0x040fe20000000022 */
[--C-:B------:R-:W-:Y:S01]  /*8b00*/  HADD2.F32 R120, -RZ, R158.reuse.H0_H0 ;  /* 0x2000009eff787230 */ /* 0x100fe20000004100 */
[----:B------:R-:W-:Y:S01]  /*8b10*/  F2FP.SATFINITE.E4M3.F32.PACK_AB_MERGE_C R32, R32, R31, RZ ;  /* 0x0000001f2020723e */ /* 0x000fe200048070ff */
[----:B------:R-:W-:Y:S01]  /*8b20*/  FFMA R35, R81, R116, R35 ;  /* 0x0000007451237223 */ /* 0x000fe20000000023 */
[----:B------:R-:W-:Y:S02]  /*8b30*/  HADD2.F32 R123, -RZ, R158.H1_H1 ;  /* 0x3000009eff7b7230 */ /* 0x000fe40000004100 */
[----:B------:R-:W-:Y:S01]  /*8b40*/  FMUL R39, R79, R46 ;  /* 0x0000002e4f277220 */ /* 0x000fe20000400000 */
[----:B------:R-:W-:Y:S01]  /*8b50*/  F2FP.SATFINITE.E4M3.F32.PACK_AB_MERGE_C R32, R30, R29, R32 ;  /* 0x0000001d1e20723e */ /* 0x000fe20004807020 */
[----:B------:R-:W-:Y:S01]  /*8b60*/  FFMA R36, R81, R119, R36 ;  /* 0x0000007751247223 */ /* 0x000fe20000000024 */
[----:B------:R-:W-:Y:S01]  /*8b70*/  FMUL R40, R79, R47 ;  /* 0x0000002f4f287220 */ /* 0x000fe20000400000 */
[C---:B------:R-:W-:Y:S01]  /*8b80*/  FFMA R37, R81.reuse, R118, R37 ;  /* 0x0000007651257223 */ /* 0x040fe20000000025 */
[----:B------:R-:W-:Y:S01]  /*8b90*/  FFMA R38, R81, R121, R38 ;  /* 0x0000007951267223 */ /* 0x000fe20000000026 */
[----:B------:R-:W-:Y:S01]  /*8ba0*/  FMUL R42, R79, R49 ;  /* 0x000000314f2a7220 */ /* 0x000fe20000400000 */
[--C-:B------:R-:W-:Y:S02]  /*8bb0*/  HADD2.F32 R124, -RZ, R159.reuse.H0_H0 ;  /* 0x2000009fff7c7230 */ /* 0x100fe40000004100 */
[----:B------:R-:W-:Y:S01]  /*8bc0*/  FFMA R39, R81, R120, R39 ;  /* 0x0000007851277223 */ /* 0x000fe20000000027 */
[----:B------:R-:W-:Y:S02]  /*8bd0*/  HADD2.F32 R127, -RZ, R159.H1_H1 ;  /* 0x3000009fff7f7230 */ /* 0x000fe40000004100 */
[----:B------:R-:W-:Y:S01]  /*8be0*/  FMUL R43, R79, R50 ;  /* 0x000000324f2b7220 */ /* 0x000fe20000400000 */
[----:B------:R-:W-:Y:S01]  /*8bf0*/  FFMA R40, R81, R123, R40 ;  /* 0x0000007b51287223 */ /* 0x000fe20000000028 */
[----:B------:R-:W-:Y:S01]  /*8c00*/  FMUL R44, R79, R51 ;  /* 0x000000334f2c7220 */ /* 0x000fe20000400000 */
[----:B------:R-:W-:Y:S01]  /*8c10*/  FFMA R41, R81, R122, R41 ;  /* 0x0000007a51297223 */ /* 0x000fe20000000029 */
[C---:B------:R-:W-:Y:S01]  /*8c20*/  FMUL R50, R79.reuse, R57 ;  /* 0x000000394f327220 */ /* 0x040fe20000400000 */
[----:B------:R-:W-:Y:S01]  /*8c30*/  FMUL R57, R79, R64 ;  /* 0x000000404f397220 */ /* 0x000fe20000400000 */
[----:B------:R-:W-:Y:S01]  /*8c40*/  FFMA R42, R81, R125, R42 ;  /* 0x0000007d512a7223 */ /* 0x000fe2000000002a */
[----:B------:R-:W-:Y:S01]  /*8c50*/  FMUL R46, R79, R53 ;  /* 0x000000354f2e7220 */ /* 0x000fe20000400000 */
[--C-:B------:R-:W-:Y:S01]  /*8c60*/  HADD2.F32 R128, -RZ, R160.reuse.H0_H0 ;  /* 0x200000a0ff807230 */ /* 0x100fe20000004100 */
[----:B------:R-:W-:Y:S01]  /*8c70*/  F2FP.SATFINITE.E4M3.F32.PACK_AB_MERGE_C R64, R5, R4, R86 ;  /* 0x000000040540723e */ /* 0x000fe20004807056 */
[C---:B------:R-:W-:Y:S01]  /*8c80*/  FMUL R51, R79.reuse, R58 ;  /* 0x0000003a4f337220 */ /* 0x040fe20000400000 */
[----:B------:R-:W-:Y:S01]  /*8c90*/  FMUL R53, R79, R60 ;  /* 0x0000003c4f357220 */ /* 0x000fe20000400000 */
[----:B------:R-:W-:Y:S01]  /*8ca0*/  FFMA R43, R81, R124, R43 ;  /* 0x0000007c512b7223 */ /* 0x000fe2000000002b */
[----:B------:R-:W-:Y:S02]  /*8cb0*/  HADD2.F32 R131, -RZ, R160.H1_H1 ;  /* 0x300000a0ff837230 */ /* 0x000fe40000004100 */
[C---:B------:R-:W-:Y:S01]  /*8cc0*/  FMUL R47, R79.reuse, R54 ;  /* 0x000000364f2f7220 */ /* 0x040fe20000400000 */
[C---:B------:R-:W-:Y:S01]  /*8cd0*/  FMUL R58, R79.reuse, R65 ;  /* 0x000000414f3a7220 */ /* 0x040fe20000400000 */
[----:B------:R-:W-:Y:S01]  /*8ce0*/  FMUL R60, R79, R67 ;  /* 0x000000434f3c7220 */ /* 0x000fe20000400000 */
[----:B------:R-:W-:Y:S01]  /*8cf0*/  F2FP.SATFINITE.E4M3.F32.PACK_AB_MERGE_C R5, R20, R11, RZ ;  /* 0x0000000b1405723e */ /* 0x000fe200048070ff */
[----:B------:R-:W-:Y:S01]  /*8d00*/  FFMA R44, R81, R127, R44 ;  /* 0x0000007f512c7223 */ /* 0x000fe2000000002c */
[----:B------:R-:W-:Y:S01]  /*8d10*/  FMUL R48, R79, R55 ;  /* 0x000000374f307220 */ /* 0x000fe20000400000 */
[----:B------:R-:W-:Y:S01]  /*8d20*/  F2FP.SATFINITE.E4M3.F32.PACK_AB_MERGE_C R65, R9, R8, R138 ;  /* 0x000000080941723e */ /* 0x000fe2000480708a */
[----:B------:R-:W-:Y:S01]  /*8d30*/  FFMA R45, R81, R126, R45 ;  /* 0x0000007e512d7223 */ /* 0x000fe2000000002d */
[----:B------:R-:W-:Y:S01]  /*8d40*/  F2FP.SATFINITE.E4M3.F32.PACK_AB_MERGE_C R67, R17, R16, R18 ;  /* 0x000000101143723e */ /* 0x000fe20004807012 */
[----:B------:R-:W-:Y:S01]  /*8d50*/  FMUL R49, R79, R56 ;  /* 0x000000384f317220 */ /* 0x000fe20000400000 */
[C---:B------:R-:W-:Y:S01]  /*8d60*/  FFMA R46, R81.reuse, R129, R46 ;  /* 0x00000081512e7223 */ /* 0x040fe2000000002e */
[--C-:B------:R-:W-:Y:S02]  /*8d70*/  HADD2.F32 R132, -RZ, R161.reuse.H0_H0 ;  /* 0x200000a1ff847230 */ /* 0x100fe40000004100 */
[C---:B------:R-:W-:Y:S01]  /*8d80*/  FFMA R47, R81.reuse, R128, R47 ;  /* 0x00000080512f7223 */ /* 0x040fe2000000002f */
[----:B------:R1:W-:Y:S01]  /*8d90*/  STS.128 [R185+UR51+0x6400], R64 ;  /* 0x00640040b9007988 */ /* 0x0003e20008000c33 */
[----:B------:R-:W-:Y:S01]  /*8da0*/  HADD2.F32 R135, -RZ, R161.H1_H1 ;  /* 0x300000a1ff877230 */ /* 0x000fe20000004100 */
[----:B------:R-:W-:Y:S01]  /*8db0*/  F2FP.SATFINITE.E4M3.F32.PACK_AB_MERGE_C R5, R10, R7, R5 ;  /* 0x000000070a05723e */ /* 0x000fe20004807005 */
[C---:B------:R-:W-:Y:S01]  /*8dc0*/  FFMA R48, R81.reuse, R131, R48 ;  /* 0x0000008351307223 */ /* 0x040fe20000000030 */
[----:B------:R-:W-:Y:S01]  /*8dd0*/  F2FP.SATFINITE.E4M3.F32.PACK_AB_MERGE_C R7, R28, R27, RZ ;  /* 0x0000001b1c07723e */ /* 0x000fe200048070ff */
        /* <DEDUP_REMOVED lines=9> */
[----:B------:R-:W-:Y:S01]  /*8e70*/  F2FP.SATFINITE.E4M3.F32.PACK_AB_MERGE_C R4, R2, R0, R3 ;  /* 0x000000000204723e */ /* 0x000fe20004807003 */
[C---:B------:R-:W-:Y:S01]  /*8e80*/  FFMA R53, R81.reuse, R134, R53 ;  /* 0x0000008651357223 */ /* 0x040fe20000000035 */
[----:B------:R-:W-:Y:S01]  /*8e90*/  F2FP.SATFINITE.E4M3.F32.PACK_AB_MERGE_C R7, R26, R25, R7 ;  /* 0x000000191a07723e */ /* 0x000fe20004807007 */
[C---:B------:R-:W-:Y:S01]  /*8ea0*/  FFMA R54, R81.reuse, R137, R54 ;  /* 0x0000008951367223 */ /* 0x040fe20000000036 */
[--C-:B------:R-:W-:Y:S02]  /*8eb0*/  HADD2.F32 R84, -RZ, R163.reuse.H0_H0 ;  /* 0x200000a3ff547230 */ /* 0x100fe40000004100 */
[C---:B------:R-:W-:Y:S01]  /*8ec0*/  FFMA R55, R81.reuse, R136, R55 ;  /* 0x0000008851377223 */ /* 0x040fe20000000037 */
[----:B------:R-:W-:Y:S01]  /*8ed0*/  HADD2.F32 R85, -RZ, R163.H1_H1 ;  /* 0x300000a3ff557230 */ /* 0x000fe20000004100 */
[----:B------:R1:W-:Y:S01]  /*8ee0*/  STS.128 [R199+0x6010], R4 ;  /* 0x00601004c7007388 */ /* 0x0003e20000000c00 */
[----:B------:R-:W-:Y:S01]  /*8ef0*/  F2FP.SATFINITE.E4M3.F32.PACK_AB_MERGE_C R35, R36, R35, RZ ;  /* 0x000000232423723e */ /* 0x000fe200048070ff */
[C---:B------:R-:W-:Y:S01]  /*8f00*/  FFMA R56, R81.reuse, R139, R56 ;  /* 0x0000008b51387223 */ /* 0x040fe20000000038 */
[----:B------:R-:W-:Y:S01]  /*8f10*/  F2FP.SATFINITE.E4M3.F32.PACK_AB_MERGE_C R39, R40, R39, RZ ;  /* 0x000000272827723e */ /* 0x000fe200048070ff */
[C---:B------:R-:W-:Y:S01]  /*8f20*/  FFMA R57, R81.reuse, R82, R57 ;  /* 0x0000005251397223 */ /* 0x040fe20000000039 */
[----:B------:R-:W-:Y:S01]  /*8f30*/  F2FP.SATFINITE.E4M3.F32.PACK_AB_MERGE_C R43, R44, R43, RZ ;  /* 0x0000002b2c2b723e */ /* 0x000fe200048070ff */
[C---:B------:R-:W-:Y:S01]  /*8f40*/  FFMA R58, R81.reuse, R83, R58 ;  /* 0x00000053513a7223 */ /* 0x040fe2000000003a */
[C---:B------:R-:W-:Y:S01]  /*8f50*/  FFMA R59, R81.reuse, R84, R59 ;  /* 0x00000054513b7223 */ /* 0x040fe2000000003b */
[----:B------:R-:W-:Y:S01]  /*8f60*/  F2FP.SATFINITE.E4M3.F32.PACK_AB_MERGE_C R33, R34, R33, R35 ;  /* 0x000000212221723e */ /* 0x000fe20004807023 */
        /* <DEDUP_REMOVED lines=11> */
[----:B------:R-:W-:Y:S05]  /*9020*/  F2FP.SATFINITE.E4M3.F32.PACK_AB_MERGE_C R51, R58, R57, R59 ;  /* 0x000000393a33723e */ /* 0x000fea000480703b */
        /* <DEDUP_REMOVED lines=9> */
[----:B------:R-:W-:Y:S01]  /*90c0*/  R2UR UR10, R198 ;  /* 0x00000000c60a72ca */ /* 0x000fe200000e0000 */
[----:B------:R-:W-:Y:S01]  /*90d0*/  UIADD3 UR4, UP0, UPT, UR54, 0x680, URZ ;  /* 0x0000068036047890 */ /* 0x000fe2000ff1e0ff */
[----:B------:R-:W-:Y:S01]  /*90e0*/  R2UR UR11, R196 ;  /* 0x00000000c40b72ca */ /* 0x000fe200000e0000 */
[----:B------:R-:W-:Y:S01]  /*90f0*/  UIADD3 UR9, UPT, UPT, UR41, 0x40, URZ ;  /* 0x0000004029097890 */ /* 0x000fe2000fffe0ff */
[----:B------:R-:W-:Y:S01]  /*9100*/  R2UR UR12, R197 ;  /* 0x00000000c50c72ca */ /* 0x000fe200000e0000 */
[----:B------:R-:W-:Y:S02]  /*9110*/  UIADD3 UR8, UPT, UPT, UR51, 0x6400, URZ ;  /* 0x0000640033087890 */ /* 0x000fe4000fffe0ff */
[----:B------:R-:W-:Y:S10]  /*9120*/  UIADD3.X UR5, UPT, UPT, URZ, UR55, URZ, UP0, !UPT ;  /* 0x00000037ff057290 */ /* 0x000ff400087fe4ff */
[----:B------:R2:W-:Y:S01]  /*9130*/  UTMASTG.4D.IM2COL [UR8], [UR4] ;  /* 0x00000008040073b5 */ /* 0x0005e20008058000 */
[----:B------:R0:W-:Y:S01]  /*9140*/  UTMACMDFLUSH ;  /* 0x00000000000079b7 */ /* 0x0001e20000000000 */
[----:B--2---:R-:W-:Y:S04]  /*9150*/  DEPBAR.LE SB0, 0x1 ;  /* 0x000080400000791a */ /* 0x004fe80000000000 */
.L_x_117:
[----:B------:R-:W-:Y:S05]  /*9160*/  BSYNC.RECONVERGENT B0 ;  /* 0x0000000000007941 */ /* 0x000fea0003800200 */
.L_x_116:
[----:B------:R-:W-:Y:S01]  /*9170*/  BAR.SYNC.DEFER_BLOCKING 0x1, 0x80 ;  /* 0x0042000000007b1d */ /* 0x000fe20000010000 */
[----:B------:R-:W-:Y:S01]  /*9180*/  ISETP.NE.AND P1, PT, R195, RZ, PT ;  /* 0x000000ffc300720c */ /* 0x000fe20003f25270 */
[----:B------:R-:W-:Y:S01]  /*9190*/  IMAD.IADD R16, R75, 0x1, R145 ;  /* 0x000000014b107824 */ /* 0x000fe200078e0291 */
[C---:B------:R-:W-:Y:S01]  /*91a0*/  ISETP.NE.AND P0, PT, R76.reuse, 0x2, PT ;  /* 0x000000024c00780c */ /* 0x040fe20003f05270 */
[----:B------:R-:W-:Y:S01]  /*91b0*/  IMAD.IADD R19, R77, 0x1, R176 ;  /* 0x000000014d137824 */ /* 0x000fe200078e02b0 */
[----:B------:R-:W-:Y:S02]  /*91c0*/  LOP3.LUT R183, R183, 0x1, RZ, 0x3c, !PT ;  /* 0x00000001b7b77812 */ /* 0x000fe400078e3cff */
[----:B------:R-:W-:Y:S02]  /*91d0*/  SEL R3, RZ, 0x1, P0 ;  /* 0x00000001ff037807 */ /* 0x000fe40000000000 */
[----:B------:R-:W-:Y:S02]  /*91e0*/  SEL R76, R76, RZ, P0 ;  /* 0x000000ff4c4c7207 */ /* 0x000fe40000000000 */
[----:B------:R-:W-:Y:S01]  /*91f0*/  LOP3.LUT R184, R184, R3, RZ, 0x3c, !PT ;  /* 0x00000003b8b87212 */ /* 0x000fe200078e3cff */
[----:B------:R-:W-:Y:S02]  /*9200*/  UMOV UR56, UR52 ;  /* 0x0000003400387c82 */ /* 0x000fe40008000000 */
[----:B------:R-:W-:Y:S05]  /*9210*/  @P1 BRA `(.L_x_118) ;  /* 0xffffffc400901947 */ /* 0x000fea000383ffff */
[----:B------:R-:W-:Y:S05]  /*9220*/  EXIT ;  /* 0x000000000000794d */ /* 0x000fea0003800000 */
.L_x_20:
[----:B------:R-:W-:Y:S07]  /*9230*/  MOV R2, UR9 ;  /* 0x0000000900027c02 */ /* 0x000fee0008000f00 */
.L_x_119:
[----:B-1----:R1:W2:Y:S02]  /*9240*/  SYNCS.PHASECHK.TRANS64.TRYWAIT P1, [R2+URZ+0xc0], R5 ;  /* 0x0000c005020075a7 */ /* 0x0022a400080211ff */
[----:B--2---:R-:W-:Y:S05]  /*9250*/  @!P1 NANOSLEEP.SYNCS 0x989680 ;  /* 0x009896800000995d */ /* 0x004fea0003900000 */
[----:B------:R-:W2:Y:S02]  /*9260*/  @!P1 SYNCS.PHASECHK.TRANS64 P1, [R2+URZ+0xc0], R5 ;  /* 0x0000c005020095a7 */ /* 0x000ea400080210ff */
[----:B--2---:R-:W-:Y:S05]  /*9270*/  @!P1 BRA `(.L_x_119) ;  /* 0xfffffffc00f09947 */ /* 0x004fea000383ffff */
[----:B------:R-:W-:Y:S05]  /*9280*/  BRA `(.L_x_19) ;  /* 0xffffff8400e07947 */ /* 0x000fea000383ffff */
.L_x_26:
[----:B------:R-:W-:Y:S07]  /*9290*/  MOV R2, UR9 ;  /* 0x0000000900027c02 */ /* 0x000fee0008000f00 */
.L_x_120:
[----:B-1----:R1:W2:Y:S02]  /*92a0*/  SYNCS.PHASECHK.TRANS64.TRYWAIT P0, [R2+URZ+0xc0], R5 ;  /* 0x0000c005020075a7 */ /* 0x0022a400080011ff */
[----:B--2---:R-:W-:Y:S05]  /*92b0*/  @!P0 NANOSLEEP.SYNCS 0x989680 ;  /* 0x009896800000895d */ /* 0x004fea0003900000 */
[----:B------:R-:W2:Y:S02]  /*92c0*/  @!P0 SYNCS.PHASECHK.TRANS64 P0, [R2+URZ+0xc0], R5 ;  /* 0x0000c005020085a7 */ /* 0x000ea400080010ff */
[----:B--2---:R-:W-:Y:S05]  /*92d0*/  @!P0 BRA `(.L_x_120) ;  /* 0xfffffffc00f08947 */ /* 0x004fea000383ffff */
[----:B------:R-:W-:Y:S05]  /*92e0*/  BRA `(.L_x_25) ;  /* 0xffffff8c00447947 */ /* 0x000fea000383ffff */
.L_x_30:
[----:B-1----:R-:W-:-:S07]  /*92f0*/  MOV R2, UR22 ;  /* 0x0000001600027c02 */ /* 0x002fce0008000f00 */
.L_x_121:
[----:B-1----:R1:W4:Y:S02]  /*9300*/  SYNCS.PHASECHK.TRANS64.TRYWAIT P0, [R2+URZ+0x1b0], R3 ;  /* 0x0001b003020075a7 */ /* 0x00232400080011ff */
[----:B----4-:R-:W-:Y:S05]  /*9310*/  @!P0 NANOSLEEP.SYNCS 0x989680 ;  /* 0x009896800000895d */ /* 0x010fea0003900000 */
[----:B------:R-:W4:Y:S02]  /*9320*/  @!P0 SYNCS.PHASECHK.TRANS64 P0, [R2+URZ+0x1b0], R3 ;  /* 0x0001b003020085a7 */ /* 0x000f2400080010ff */
[----:B----4-:R-:W-:Y:S05]  /*9330*/  @!P0 BRA `(.L_x_121) ;  /* 0xfffffffc00f08947 */ /* 0x010fea000383ffff */
[----:B------:R-:W-:Y:S05]  /*9340*/  BRA `(.L_x_122) ;  /* 0xffffff9000047947 */ /* 0x000fea000383ffff */
.L_x_34:
[----:B------:R-:W-:-:S07]  /*9350*/  MOV R0, UR4 ;  /* 0x0000000400007c02 */ /* 0x000fce0008000f00 */
.L_x_123:
[----:B-1----:R1:W4:Y:S02]  /*9360*/  SYNCS.PHASECHK.TRANS64.TRYWAIT P0, [R0+URZ], R3 ;  /* 0x00000003000075a7 */ /* 0x00232400080011ff */
[----:B----4-:R-:W-:Y:S05]  /*9370*/  @!P0 NANOSLEEP.SYNCS 0x989680 ;  /* 0x009896800000895d */ /* 0x010fea0003900000 */
[----:B------:R-:W4:Y:S02]  /*9380*/  @!P0 SYNCS.PHASECHK.TRANS64 P0, [R0+URZ], R3 ;  /* 0x00000003000085a7 */ /* 0x000f2400080010ff */
[----:B----4-:R-:W-:Y:S05]  /*9390*/  @!P0 BRA `(.L_x_123) ;  /* 0xfffffffc00f08947 */ /* 0x010fea000383ffff */
[----:B------:R-:W-:Y:S05]  /*93a0*/  BRA `(.L_x_124) ;  /* 0xffffff94005c7947 */ /* 0x000fea000383ffff */
.L_x_35:
[----:B------:R-:W-:-:S07]  /*93b0*/  MOV R0, UR4 ;  /* 0x0000000400007c02 */ /* 0x000fce0008000f00 */
.L_x_125:
[----:B-1----:R1:W4:Y:S02]  /*93c0*/  SYNCS.PHASECHK.TRANS64.TRYWAIT P0, [R0+URZ], R3 ;  /* 0x00000003000075a7 */ /* 0x00232400080011ff */
[----:B----4-:R-:W-:Y:S05]  /*93d0*/  @!P0 NANOSLEEP.SYNCS 0x989680 ;  /* 0x009896800000895d */ /* 0x010fea0003900000 */
[----:B------:R-:W4:Y:S02]  /*93e0*/  @!P0 SYNCS.PHASECHK.TRANS64 P0, [R0+URZ], R3 ;  /* 0x00000003000085a7 */ /* 0x000f2400080010ff */
[----:B----4-:R-:W-:Y:S05]  /*93f0*/  @!P0 BRA `(.L_x_125) ;  /* 0xfffffffc00f08947 */ /* 0x010fea000383ffff */
[----:B------:R-:W-:Y:S05]  /*9400*/  BRA `(.L_x_126) ;  /* 0xffffff94006c7947 */ /* 0x000fea000383ffff */
.L_x_36:
[----:B------:R-:W-:-:S07]  /*9410*/  MOV R0, UR4 ;  /* 0x0000000400007c02 */ /* 0x000fce0008000f00 */
.L_x_127:
[----:B-1----:R1:W4:Y:S02]  /*9420*/  SYNCS.PHASECHK.TRANS64.TRYWAIT P0, [R0+URZ], R3 ;  /* 0x00000003000075a7 */ /* 0x00232400080011ff */
[----:B----4-:R-:W-:Y:S05]  /*9430*/  @!P0 NANOSLEEP.SYNCS 0x989680 ;  /* 0x009896800000895d */ /* 0x010fea0003900000 */
[----:B------:R-:W4:Y:S02]  /*9440*/  @!P0 SYNCS.PHASECHK.TRANS64 P0, [R0+URZ], R3 ;  /* 0x00000003000085a7 */ /* 0x000f2400080010ff */
[----:B----4-:R-:W-:Y:S05]  /*9450*/  @!P0 BRA `(.L_x_127) ;  /* 0xfffffffc00f08947 */ /* 0x010fea000383ffff */
[----:B------:R-:W-:Y:S05]  /*9460*/  BRA `(.L_x_128) ;  /* 0xffffff94007c7947 */ /* 0x000fea000383ffff */
.L_x_37:
[----:B------:R-:W-:-:S07]  /*9470*/  MOV R0, UR4 ;  /* 0x0000000400007c02 */ /* 0x000fce0008000f00 */
.L_x_129:
[----:B-1----:R1:W4:Y:S02]  /*9480*/  SYNCS.PHASECHK.TRANS64.TRYWAIT P0, [R0+URZ], R3 ;  /* 0x00000003000075a7 */ /* 0x00232400080011ff */
[----:B----4-:R-:W-:Y:S05]  /*9490*/  @!P0 NANOSLEEP.SYNCS 0x989680 ;  /* 0x009896800000895d */ /* 0x010fea0003900000 */
[----:B------:R-:W4:Y:S02]  /*94a0*/  @!P0 SYNCS.PHASECHK.TRANS64 P0, [R0+URZ], R3 ;  /* 0x00000003000085a7 */ /* 0x000f2400080010ff */
[----:B----4-:R-:W-:Y:S05]  /*94b0*/  @!P0 BRA `(.L_x_129) ;  /* 0xfffffffc00f08947 */ /* 0x010fea000383ffff */
[----:B------:R-:W-:Y:S05]  /*94c0*/  BRA `(.L_x_130) ;  /* 0xffffff94008c7947 */ /* 0x000fea000383ffff */
.L_x_38:
[----:B------:R-:W-:-:S07]  /*94d0*/  MOV R0, UR4 ;  /* 0x0000000400007c02 */ /* 0x000fce0008000f00 */
.L_x_131:
[----:B-1----:R1:W4:Y:S02]  /*94e0*/  SYNCS.PHASECHK.TRANS64.TRYWAIT P0, [R0+URZ], R3 ;  /* 0x00000003000075a7 */ /* 0x00232400080011ff */
[----:B----4-:R-:W-:Y:S05]  /*94f0*/  @!P0 NANOSLEEP.SYNCS 0x989680 ;  /* 0x009896800000895d */ /* 0x010fea0003900000 */
[----:B------:R-:W4:Y:S02]  /*9500*/  @!P0 SYNCS.PHASECHK.TRANS64 P0, [R0+URZ], R3 ;  /* 0x00000003000085a7 */ /* 0x000f2400080010ff */
[----:B----4-:R-:W-:Y:S05]  /*9510*/  @!P0 BRA `(.L_x_131) ;  /* 0xfffffffc00f08947 */ /* 0x010fea000383ffff */
[----:B------:R-:W-:Y:S05]  /*9520*/  BRA `(.L_x_132) ;  /* 0xffffff94009c7947 */ /* 0x000fea000383ffff */
.L_x_39:
[----:B------:R-:W-:-:S07]  /*9530*/  MOV R0, UR4 ;  /* 0x0000000400007c02 */ /* 0x000fce0008000f00 */
.L_x_133:
[----:B-1----:R1:W4:Y:S02]  /*9540*/  SYNCS.PHASECHK.TRANS64.TRYWAIT P0, [R0+URZ], R3 ;  /* 0x00000003000075a7 */ /* 0x00232400080011ff */
[----:B----4-:R-:W-:Y:S05]  /*9550*/  @!P0 NANOSLEEP.SYNCS 0x989680 ;  /* 0x009896800000895d */ /* 0x010fea0003900000 */
[----:B------:R-:W4:Y:S02]  /*9560*/  @!P0 SYNCS.PHASECHK.TRANS64 P0, [R0+URZ], R3 ;  /* 0x00000003000085a7 */ /* 0x000f2400080010ff */
[----:B----4-:R-:W-:Y:S05]  /*9570*/  @!P0 BRA `(.L_x_133) ;  /* 0xfffffffc00f08947 */ /* 0x010fea000383ffff */
[----:B------:R-:W-:Y:S05]  /*9580*/  BRA `(.L_x_134) ;  /* 0xffffff9400ac7947 */ /* 0x000fea000383ffff */
.L_x_40:
[----:B------:R-:W-:-:S07]  /*9590*/  MOV R0, UR4 ;  /* 0x0000000400007c02 */ /* 0x000fce0008000f00 */
.L_x_135:
[----:B-1----:R1:W4:Y:S02]  /*95a0*/  SYNCS.PHASECHK.TRANS64.TRYWAIT P0, [R0+URZ], R3 ;  /* 0x00000003000075a7 */ /* 0x00232400080011ff */
[----:B----4-:R-:W-:Y:S05]  /*95b0*/  @!P0 NANOSLEEP.SYNCS 0x989680 ;  /* 0x009896800000895d */ /* 0x010fea0003900000 */
[----:B------:R-:W4:Y:S02]  /*95c0*/  @!P0 SYNCS.PHASECHK.TRANS64 P0, [R0+URZ], R3 ;  /* 0x00000003000085a7 */ /* 0x000f2400080010ff */
[----:B----4-:R-:W-:Y:S05]  /*95d0*/  @!P0 BRA `(.L_x_135) ;  /* 0xfffffffc00f08947 */ /* 0x010fea000383ffff */
[----:B------:R-:W-:Y:S05]  /*95e0*/  BRA `(.L_x_136) ;  /* 0xffffff9400bc7947 */ /* 0x000fea000383ffff */
.L_x_41:
[----:B------:R-:W-:-:S07]  /*95f0*/  MOV R0, UR4 ;  /* 0x0000000400007c02 */ /* 0x000fce0008000f00 */
.L_x_137:
[----:B-1----:R1:W4:Y:S02]  /*9600*/  SYNCS.PHASECHK.TRANS64.TRYWAIT P0, [R0+URZ], R3 ;  /* 0x00000003000075a7 */ /* 0x00232400080011ff */
[----:B----4-:R-:W-:Y:S05]  /*9610*/  @!P0 NANOSLEEP.SYNCS 0x989680 ;  /* 0x009896800000895d */ /* 0x010fea0003900000 */
[----:B------:R-:W4:Y:S02]  /*9620*/  @!P0 SYNCS.PHASECHK.TRANS64 P0, [R0+URZ], R3 ;  /* 0x00000003000085a7 */ /* 0x000f2400080010ff */
[----:B----4-:R-:W-:Y:S05]  /*9630*/  @!P0 BRA `(.L_x_137) ;  /* 0xfffffffc00f08947 */ /* 0x010fea000383ffff */
[----:B------:R-:W-:Y:S05]  /*9640*/  BRA `(.L_x_138) ;  /* 0xffffff9400cc7947 */ /* 0x000fea000383ffff */
.L_x_42:
[----:B------:R-:W-:-:S07]  /*9650*/  MOV R0, UR4 ;  /* 0x0000000400007c02 */ /* 0x000fce0008000f00 */
.L_x_139:
[----:B-1----:R1:W4:Y:S02]  /*9660*/  SYNCS.PHASECHK.TRANS64.TRYWAIT P0, [R0+URZ], R3 ;  /* 0x00000003000075a7 */ /* 0x00232400080011ff */
[----:B----4-:R-:W-:Y:S05]  /*9670*/  @!P0 NANOSLEEP.SYNCS 0x989680 ;  /* 0x009896800000895d */ /* 0x010fea0003900000 */
[----:B------:R-:W4:Y:S02]  /*9680*/  @!P0 SYNCS.PHASECHK.TRANS64 P0, [R0+URZ], R3 ;  /* 0x00000003000085a7 */ /* 0x000f2400080010ff */
[----:B----4-:R-:W-:Y:S05]  /*9690*/  @!P0 BRA `(.L_x_139) ;  /* 0xfffffffc00f08947 */ /* 0x010fea000383ffff */
[----:B------:R-:W-:Y:S05]  /*96a0*/  BRA `(.L_x_140) ;  /* 0xffffff9400dc7947 */ /* 0x000fea000383ffff */
.L_x_43:
[----:B------:R-:W-:-:S07]  /*96b0*/  MOV R0, UR4 ;  /* 0x0000000400007c02 */ /* 0x000fce0008000f00 */
.L_x_141:
[----:B-1----:R1:W4:Y:S02]  /*96c0*/  SYNCS.PHASECHK.TRANS64.TRYWAIT P0, [R0+URZ], R3 ;  /* 0x00000003000075a7 */ /* 0x00232400080011ff */
[----:B----4-:R-:W-:Y:S05]  /*96d0*/  @!P0 NANOSLEEP.SYNCS 0x989680 ;  /* 0x009896800000895d */ /* 0x010fea0003900000 */
[----:B------:R-:W4:Y:S02]  /*96e0*/  @!P0 SYNCS.PHASECHK.TRANS64 P0, [R0+URZ], R3 ;  /* 0x00000003000085a7 */ /* 0x000f2400080010ff */
[----:B----4-:R-:W-:Y:S05]  /*96f0*/  @!P0 BRA `(.L_x_141) ;  /* 0xfffffffc00f08947 */ /* 0x010fea000383ffff */
[----:B------:R-:W-:Y:S05]  /*9700*/  BRA `(.L_x_142) ;  /* 0xffffff9400ec7947 */ /* 0x000fea000383ffff */
.L_x_44:
[----:B------:R-:W-:-:S07]  /*9710*/  MOV R0, UR4 ;  /* 0x0000000400007c02 */ /* 0x000fce0008000f00 */
.L_x_143:
[----:B-1----:R1:W4:Y:S02]  /*9720*/  SYNCS.PHASECHK.TRANS64.TRYWAIT P0, [R0+URZ], R3 ;  /* 0x00000003000075a7 */ /* 0x00232400080011ff */
[----:B----4-:R-:W-:Y:S05]  /*9730*/  @!P0 NANOSLEEP.SYNCS 0x989680 ;  /* 0x009896800000895d */ /* 0x010fea0003900000 */
[----:B------:R-:W4:Y:S02]  /*9740*/  @!P0 SYNCS.PHASECHK.TRANS64 P0, [R0+URZ], R3 ;  /* 0x00000003000085a7 */ /* 0x000f2400080010ff */
[----:B----4-:R-:W-:Y:S05]  /*9750*/  @!P0 BRA `(.L_x_143) ;  /* 0xfffffffc00f08947 */ /* 0x010fea000383ffff */
[----:B------:R-:W-:Y:S05]  /*9760*/  BRA `(.L_x_144) ;  /* 0xffffff9400fc7947 */ /* 0x000fea000383ffff */
.L_x_45:
[----:B------:R-:W-:-:S07]  /*9770*/  MOV R0, UR4 ;  /* 0x0000000400007c02 */ /* 0x000fce0008000f00 */
.L_x_145:
[----:B-1----:R1:W4:Y:S02]  /*9780*/  SYNCS.PHASECHK.TRANS64.TRYWAIT P0, [R0+URZ], R3 ;  /* 0x00000003000075a7 */ /* 0x00232400080011ff */
[----:B----4-:R-:W-:Y:S05]  /*9790*/  @!P0 NANOSLEEP.SYNCS 0x989680 ;  /* 0x009896800000895d */ /* 0x010fea0003900000 */
[----:B------:R-:W4:Y:S02]  /*97a0*/  @!P0 SYNCS.PHASECHK.TRANS64 P0, [R0+URZ], R3 ;  /* 0x00000003000085a7 */ /* 0x000f2400080010ff */
[----:B----4-:R-:W-:Y:S05]  /*97b0*/  @!P0 BRA `(.L_x_145) ;  /* 0xfffffffc00f08947 */ /* 0x010fea000383ffff */
[----:B------:R-:W-:Y:S05]  /*97c0*/  BRA `(.L_x_146) ;  /* 0xffffff98000c7947 */ /* 0x000fea000383ffff */
.L_x_46:
[----:B------:R-:W-:-:S07]  /*97d0*/  MOV R0, UR4 ;  /* 0x0000000400007c02 */ /* 0x000fce0008000f00 */
.L_x_147:
[----:B-1----:R1:W4:Y:S02]  /*97e0*/  SYNCS.PHASECHK.TRANS64.TRYWAIT P0, [R0+URZ], R3 ;  /* 0x00000003000075a7 */ /* 0x00232400080011ff */
[----:B----4-:R-:W-:Y:S05]  /*97f0*/  @!P0 NANOSLEEP.SYNCS 0x989680 ;  /* 0x009896800000895d */ /* 0x010fea0003900000 */
[----:B------:R-:W4:Y:S02]  /*9800*/  @!P0 SYNCS.PHASECHK.TRANS64 P0, [R0+URZ], R3 ;  /* 0x00000003000085a7 */ /* 0x000f2400080010ff */
[----:B----4-:R-:W-:Y:S05]  /*9810*/  @!P0 BRA `(.L_x_147) ;  /* 0xfffffffc00f08947 */ /* 0x010fea000383ffff */
[----:B------:R-:W-:Y:S05]  /*9820*/  BRA `(.L_x_148) ;  /* 0xffffff98001c7947 */ /* 0x000fea000383ffff */
.L_x_47:
[----:B------:R-:W-:-:S07]  /*9830*/  MOV R0, UR4 ;  /* 0x0000000400007c02 */ /* 0x000fce0008000f00 */
.L_x_149:
[----:B-1----:R1:W4:Y:S02]  /*9840*/  SYNCS.PHASECHK.TRANS64.TRYWAIT P0, [R0+URZ], R3 ;  /* 0x00000003000075a7 */ /* 0x00232400080011ff */
[----:B----4-:R-:W-:Y:S05]  /*9850*/  @!P0 NANOSLEEP.SYNCS 0x989680 ;  /* 0x009896800000895d */ /* 0x010fea0003900000 */
[----:B------:R-:W4:Y:S02]  /*9860*/  @!P0 SYNCS.PHASECHK.TRANS64 P0, [R0+URZ], R3 ;  /* 0x00000003000085a7 */ /* 0x000f2400080010ff */
[----:B----4-:R-:W-:Y:S05]  /*9870*/  @!P0 BRA `(.L_x_149) ;  /* 0xfffffffc00f08947 */ /* 0x010fea000383ffff */
[----:B------:R-:W-:Y:S05]  /*9880*/  BRA `(.L_x_150) ;  /* 0xffffff98002c7947 */ /* 0x000fea000383ffff */
.L_x_48:
[----:B------:R-:W-:-:S07]  /*9890*/  MOV R0, UR4 ;  /* 0x0000000400007c02 */ /* 0x000fce0008000f00 */
.L_x_151:
[----:B-1----:R1:W4:Y:S02]  /*98a0*/  SYNCS.PHASECHK.TRANS64.TRYWAIT P0, [R0+URZ], R3 ;  /* 0x00000003000075a7 */ /* 0x00232400080011ff */
[----:B----4-:R-:W-:Y:S05]  /*98b0*/  @!P0 NANOSLEEP.SYNCS 0x989680 ;  /* 0x009896800000895d */ /* 0x010fea0003900000 */
[----:B------:R-:W4:Y:S02]  /*98c0*/  @!P0 SYNCS.PHASECHK.TRANS64 P0, [R0+URZ], R3 ;  /* 0x00000003000085a7 */ /* 0x000f2400080010ff */
[----:B----4-:R-:W-:Y:S05]  /*98d0*/  @!P0 BRA `(.L_x_151) ;  /* 0xfffffffc00f08947 */ /* 0x010fea000383ffff */
[----:B------:R-:W-:Y:S05]  /*98e0*/  BRA `(.L_x_152) ;  /* 0xffffff98003c7947 */ /* 0x000fea000383ffff */
.L_x_49:
[----:B------:R-:W-:-:S07]  /*98f0*/  MOV R0, UR4 ;  /* 0x0000000400007c02 */ /* 0x000fce0008000f00 */
.L_x_153:
[----:B-1----:R1:W4:Y:S02]  /*9900*/  SYNCS.PHASECHK.TRANS64.TRYWAIT P0, [R0+URZ], R3 ;  /* 0x00000003000075a7 */ /* 0x00232400080011ff */
[----:B----4-:R-:W-:Y:S05]  /*9910*/  @!P0 NANOSLEEP.SYNCS 0x989680 ;  /* 0x009896800000895d */ /* 0x010fea0003900000 */
[----:B------:R-:W4:Y:S02]  /*9920*/  @!P0 SYNCS.PHASECHK.TRANS64 P0, [R0+URZ], R3 ;  /* 0x00000003000085a7 */ /* 0x000f2400080010ff */
[----:B----4-:R-:W-:Y:S05]  /*9930*/  @!P0 BRA `(.L_x_153) ;  /* 0xfffffffc00f08947 */ /* 0x010fea000383ffff */
[----:B------:R-:W-:Y:S05]  /*9940*/  BRA `(.L_x_154) ;  /* 0xffffff98004c7947 */ /* 0x000fea000383ffff */
.L_x_50:
[----:B------:R-:W-:-:S07]  /*9950*/  MOV R0, UR4 ;  /* 0x0000000400007c02 */ /* 0x000fce0008000f00 */
.L_x_155:
[----:B-1----:R1:W4:Y:S02]  /*9960*/  SYNCS.PHASECHK.TRANS64.TRYWAIT P0, [R0+URZ], R3 ;  /* 0x00000003000075a7 */ /* 0x00232400080011ff */
[----:B----4-:R-:W-:Y:S05]  /*9970*/  @!P0 NANOSLEEP.SYNCS 0x989680 ;  /* 0x009896800000895d */ /* 0x010fea0003900000 */
[----:B------:R-:W4:Y:S02]  /*9980*/  @!P0 SYNCS.PHASECHK.TRANS64 P0, [R0+URZ], R3 ;  /* 0x00000003000085a7 */ /* 0x000f2400080010ff */
[----:B----4-:R-:W-:Y:S05]  /*9990*/  @!P0 BRA `(.L_x_155) ;  /* 0xfffffffc00f08947 */ /* 0x010fea000383ffff */
[----:B------:R-:W-:Y:S05]  /*99a0*/  BRA `(.L_x_156) ;  /* 0xffffff98005c7947 */ /* 0x000fea000383ffff */
.L_x_51:
[----:B------:R-:W-:-:S07]  /*99b0*/  MOV R0, UR4 ;  /* 0x0000000400007c02 */ /* 0x000fce0008000f00 */
.L_x_157:
[----:B-1----:R1:W4:Y:S02]  /*99c0*/  SYNCS.PHASECHK.TRANS64.TRYWAIT P0, [R0+URZ], R3 ;  /* 0x00000003000075a7 */ /* 0x00232400080011ff */
[----:B----4-:R-:W-:Y:S05]  /*99d0*/  @!P0 NANOSLEEP.SYNCS 0x989680 ;  /* 0x009896800000895d */ /* 0x010fea0003900000 */
[----:B------:R-:W4:Y:S02]  /*99e0*/  @!P0 SYNCS.PHASECHK.TRANS64 P0, [R0+URZ], R3 ;  /* 0x00000003000085a7 */ /* 0x000f2400080010ff */
[----:B----4-:R-:W-:Y:S05]  /*99f0*/  @!P0 BRA `(.L_x_157) ;  /* 0xfffffffc00f08947 */ /* 0x010fea000383ffff */
[----:B------:R-:W-:Y:S05]  /*9a00*/  BRA `(.L_x_158) ;  /* 0xffffff98006c7947 */ /* 0x000fea000383ffff */
.L_x_52:
[----:B------:R-:W-:-:S07]  /*9a10*/  MOV R0, UR4 ;  /* 0x0000000400007c02 */ /* 0x000fce0008000f00 */
.L_x_159:
[----:B-1----:R1:W4:Y:S02]  /*9a20*/  SYNCS.PHASECHK.TRANS64.TRYWAIT P0, [R0+URZ], R3 ;  /* 0x00000003000075a7 */ /* 0x00232400080011ff */
[----:B----4-:R-:W-:Y:S05]  /*9a30*/  @!P0 NANOSLEEP.SYNCS 0x989680 ;  /* 0x009896800000895d */ /* 0x010fea0003900000 */
[----:B------:R-:W4:Y:S02]  /*9a40*/  @!P0 SYNCS.PHASECHK.TRANS64 P0, [R0+URZ], R3 ;  /* 0x00000003000085a7 */ /* 0x000f2400080010ff */
[----:B----4-:R-:W-:Y:S05]  /*9a50*/  @!P0 BRA `(.L_x_159) ;  /* 0xfffffffc00f08947 */ /* 0x010fea000383ffff */
[----:B------:R-:W-:Y:S05]  /*9a60*/  BRA `(.L_x_160) ;  /* 0xffffff98007c7947 */ /* 0x000fea000383ffff */
.L_x_53:
[----:B------:R-:W-:-:S07]  /*9a70*/  MOV R0, UR4 ;  /* 0x0000000400007c02 */ /* 0x000fce0008000f00 */
.L_x_161:
[----:B-1----:R1:W4:Y:S02]  /*9a80*/  SYNCS.PHASECHK.TRANS64.TRYWAIT P0, [R0+URZ], R3 ;  /* 0x00000003000075a7 */ /* 0x00232400080011ff */
[----:B----4-:R-:W-:Y:S05]  /*9a90*/  @!P0 NANOSLEEP.SYNCS 0x989680 ;  /* 0x009896800000895d */ /* 0x010fea0003900000 */
[----:B------:R-:W4:Y:S02]  /*9aa0*/  @!P0 SYNCS.PHASECHK.TRANS64 P0, [R0+URZ], R3 ;  /* 0x00000003000085a7 */ /* 0x000f2400080010ff */
[----:B----4-:R-:W-:Y:S05]  /*9ab0*/  @!P0 BRA `(.L_x_161) ;  /* 0xfffffffc00f08947 */ /* 0x010fea000383ffff */
[----:B------:R-:W-:Y:S05]  /*9ac0*/  BRA `(.L_x_162) ;  /* 0xffffff98008c7947 */ /* 0x000fea000383ffff */
.L_x_54:
[----:B------:R-:W-:-:S07]  /*9ad0*/  MOV R0, UR4 ;  /* 0x0000000400007c02 */ /* 0x000fce0008000f00 */
.L_x_163:
[----:B-1----:R1:W4:Y:S02]  /*9ae0*/  SYNCS.PHASECHK.TRANS64.TRYWAIT P0, [R0+URZ], R3 ;  /* 0x00000003000075a7 */ /* 0x00232400080011ff */
[----:B----4-:R-:W-:Y:S05]  /*9af0*/  @!P0 NANOSLEEP.SYNCS 0x989680 ;  /* 0x009896800000895d */ /* 0x010fea0003900000 */
[----:B------:R-:W4:Y:S02]  /*9b00*/  @!P0 SYNCS.PHASECHK.TRANS64 P0, [R0+URZ], R3 ;  /* 0x00000003000085a7 */ /* 0x000f2400080010ff */
[----:B----4-:R-:W-:Y:S05]  /*9b10*/  @!P0 BRA `(.L_x_163) ;  /* 0xfffffffc00f08947 */ /* 0x010fea000383ffff */
[----:B------:R-:W-:Y:S05]  /*9b20*/  BRA `(.L_x_164) ;  /* 0xffffff98009c7947 */ /* 0x000fea000383ffff */
.L_x_55:
[----:B------:R-:W-:-:S07]  /*9b30*/  MOV R0, UR4 ;  /* 0x0000000400007c02 */ /* 0x000fce0008000f00 */
.L_x_165:
[----:B-1----:R1:W4:Y:S02]  /*9b40*/  SYNCS.PHASECHK.TRANS64.TRYWAIT P0, [R0+URZ], R3 ;  /* 0x00000003000075a7 */ /* 0x00232400080011ff */
[----:B----4-:R-:W-:Y:S05]  /*9b50*/  @!P0 NANOSLEEP.SYNCS 0x989680 ;  /* 0x009896800000895d */ /* 0x010fea0003900000 */
[----:B------:R-:W4:Y:S02]  /*9b60*/  @!P0 SYNCS.PHASECHK.TRANS64 P0, [R0+URZ], R3 ;  /* 0x00000003000085a7 */ /* 0x000f2400080010ff */
[----:B----4-:R-:W-:Y:S05]  /*9b70*/  @!P0 BRA `(.L_x_165) ;  /* 0xfffffffc00f08947 */ /* 0x010fea000383ffff */
[----:B------:R-:W-:Y:S05]  /*9b80*/  BRA `(.L_x_166) ;  /* 0xffffff9800ac7947 */ /* 0x000fea000383ffff */
.L_x_56:
[----:B------:R-:W-:-:S07]  /*9b90*/  MOV R0, UR4 ;  /* 0x0000000400007c02 */ /* 0x000fce0008000f00 */
.L_x_167:
[----:B-1----:R1:W4:Y:S02]  /*9ba0*/  SYNCS.PHASECHK.TRANS64.TRYWAIT P0, [R0+URZ], R3 ;  /* 0x00000003000075a7 */ /* 0x00232400080011ff */
[----:B----4-:R-:W-:Y:S05]  /*9bb0*/  @!P0 NANOSLEEP.SYNCS 0x989680 ;  /* 0x009896800000895d */ /* 0x010fea0003900000 */
[----:B------:R-:W4:Y:S02]  /*9bc0*/  @!P0 SYNCS.PHASECHK.TRANS64 P0, [R0+URZ], R3 ;  /* 0x00000003000085a7 */ /* 0x000f2400080010ff */
[----:B----4-:R-:W-:Y:S05]  /*9bd0*/  @!P0 BRA `(.L_x_167) ;  /* 0xfffffffc00f08947 */ /* 0x010fea000383ffff */
[----:B------:R-:W-:Y:S05]  /*9be0*/  BRA `(.L_x_168) ;  /* 0xffffff9800bc7947 */ /* 0x000fea000383ffff */
.L_x_59:
[----:B------:R-:W-:-:S07]  /*9bf0*/  MOV R4, UR45 ;  /* 0x0000002d00047c02 */ /* 0x000fce0008000f00 */
.L_x_169:
[----:B-1----:R1:W2:Y:S02]  /*9c00*/  SYNCS.PHASECHK.TRANS64.TRYWAIT P1, [R4+URZ+0x1b8], R7 ;  /* 0x0001b807040075a7 */ /* 0x0022a400080211ff */
[----:B--2---:R-:W-:Y:S05]  /*9c10*/  @!P1 NANOSLEEP.SYNCS 0x989680 ;  /* 0x009896800000995d */ /* 0x004fea0003900000 */
[----:B------:R-:W2:Y:S02]  /*9c20*/  @!P1 SYNCS.PHASECHK.TRANS64 P1, [R4+URZ+0x1b8], R7 ;  /* 0x0001b807040095a7 */ /* 0x000ea400080210ff */
[----:B--2---:R-:W-:Y:S05]  /*9c30*/  @!P1 BRA `(.L_x_169) ;  /* 0xfffffffc00f09947 */ /* 0x004fea000383ffff */
[----:B------:R-:W-:Y:S05]  /*9c40*/  BRA `(.L_x_170) ;  /* 0xffffff9c00247947 */ /* 0x000fea000383ffff */
.L_x_60:
[----:B-1----:R-:W-:-:S07]  /*9c50*/  MOV R4, UR45 ;  /* 0x0000002d00047c02 */ /* 0x002fce0008000f00 */
.L_x_171:
[----:B-1----:R1:W2:Y:S02]  /*9c60*/  SYNCS.PHASECHK.TRANS64.TRYWAIT P1, [R4+URZ+0x1b0], R5 ;  /* 0x0001b005040075a7 */ /* 0x0022a400080211ff */
[----:B--2---:R-:W-:Y:S05]  /*9c70*/  @!P1 NANOSLEEP.SYNCS 0x989680 ;  /* 0x009896800000995d */ /* 0x004fea0003900000 */
[----:B------:R-:W2:Y:S02]  /*9c80*/  @!P1 SYNCS.PHASECHK.TRANS64 P1, [R4+URZ+0x1b0], R5 ;  /* 0x0001b005040095a7 */ /* 0x000ea400080210ff */
[----:B--2---:R-:W-:Y:S05]  /*9c90*/  @!P1 BRA `(.L_x_171) ;  /* 0xfffffffc00f09947 */ /* 0x004fea000383ffff */
[----:B------:R-:W-:Y:S05]  /*9ca0*/  BRA `(.L_x_172) ;  /* 0xffffff9c002c7947 */ /* 0x000fea000383ffff */
.L_x_68:
[----:B------:R-:W-:-:S07]  /*9cb0*/  MOV R0, UR6 ;  /* 0x0000000600007c02 */ /* 0x000fce0008000f00 */
.L_x_173:
[----:B-1----:R1:W2:Y:S02]  /*9cc0*/  SYNCS.PHASECHK.TRANS64.TRYWAIT P0, [R0+URZ+0x1b0], R5 ;  /* 0x0001b005000075a7 */ /* 0x0022a400080011ff */
[----:B--2---:R-:W-:Y:S05]  /*9cd0*/  @!P0 NANOSLEEP.SYNCS 0x989680 ;  /* 0x009896800000895d */ /* 0x004fea0003900000 */
[----:B------:R-:W2:Y:S02]  /*9ce0*/  @!P0 SYNCS.PHASECHK.TRANS64 P0, [R0+URZ+0x1b0], R5 ;  /* 0x0001b005000085a7 */ /* 0x000ea400080010ff */
[----:B--2---:R-:W-:Y:S05]  /*9cf0*/  @!P0 BRA `(.L_x_173) ;  /* 0xfffffffc00f08947 */ /* 0x004fea000383ffff */
[----:B------:R-:W-:Y:S05]  /*9d00*/  BRA `(.L_x_174) ;  /* 0xffffffa000987947 */ /* 0x000fea000383ffff */
.L_x_69:
[----:B------:R-:W-:-:S07]  /*9d10*/  MOV R5, UR8 ;  /* 0x0000000800057c02 */ /* 0x000fce0008000f00 */
.L_x_175:
[----:B-1----:R1:W2:Y:S02]  /*9d20*/  SYNCS.PHASECHK.TRANS64.TRYWAIT P0, [R5+URZ+0x1d0], R0 ;  /* 0x0001d000050075a7 */ /* 0x0022a400080011ff */
[----:B--2---:R-:W-:Y:S05]  /*9d30*/  @!P0 NANOSLEEP.SYNCS 0x989680 ;  /* 0x009896800000895d */ /* 0x004fea0003900000 */
[----:B------:R-:W2:Y:S02]  /*9d40*/  @!P0 SYNCS.PHASECHK.TRANS64 P0, [R5+URZ+0x1d0], R0 ;  /* 0x0001d000050085a7 */ /* 0x000ea400080010ff */
[----:B--2---:R-:W-:Y:S05]  /*9d50*/  @!P0 BRA `(.L_x_175) ;  /* 0xfffffffc00f08947 */ /* 0x004fea000383ffff */
[----:B------:R-:W-:Y:S05]  /*9d60*/  BRA `(.L_x_176) ;  /* 0xffffffa000b47947 */ /* 0x000fea000383ffff */
.L_x_72:
[----:B-1----:R-:W-:Y:S07]  /*9d70*/  MOV R0, UR7 ;  /* 0x0000000700007c02 */ /* 0x002fee0008000f00 */
.L_x_177:
[----:B-1----:R1:W2:Y:S02]  /*9d80*/  SYNCS.PHASECHK.TRANS64.TRYWAIT P0, [R0+URZ], R5 ;  /* 0x00000005000075a7 */ /* 0x0022a400080011ff */
[----:B--2---:R-:W-:Y:S05]  /*9d90*/  @!P0 NANOSLEEP.SYNCS 0x989680 ;  /* 0x009896800000895d */ /* 0x004fea0003900000 */
[----:B------:R-:W2:Y:S02]  /*9da0*/  @!P0 SYNCS.PHASECHK.TRANS64 P0, [R0+URZ], R5 ;  /* 0x00000005000085a7 */ /* 0x000ea400080010ff */
[----:B--2---:R-:W-:Y:S05]  /*9db0*/  @!P0 BRA `(.L_x_177) ;  /* 0xfffffffc00f08947 */ /* 0x004fea000383ffff */
[----:B------:R-:W-:Y:S05]  /*9dc0*/  BRA `(.L_x_71) ;  /* 0xffffffa000d87947 */ /* 0x000fea000383ffff */
.L_x_75:
[----:B------:R-:W-:-:S07]  /*9dd0*/  MOV R0, UR5 ;  /* 0x0000000500007c02 */ /* 0x000fce0008000f00 */
.L_x_178:
[----:B-1----:R1:W4:Y:S02]  /*9de0*/  SYNCS.PHASECHK.TRANS64.TRYWAIT P0, [R0+URZ], R3 ;  /* 0x00000003000075a7 */ /* 0x00232400080011ff */
[----:B----4-:R-:W-:Y:S05]  /*9df0*/  @!P0 NANOSLEEP.SYNCS 0x989680 ;  /* 0x009896800000895d */ /* 0x010fea0003900000 */
[----:B------:R-:W4:Y:S02]  /*9e00*/  @!P0 SYNCS.PHASECHK.TRANS64 P0, [R0+URZ], R3 ;  /* 0x00000003000085a7 */ /* 0x000f2400080010ff */
[----:B----4-:R-:W-:Y:S05]  /*9e10*/  @!P0 BRA `(.L_x_178) ;  /* 0xfffffffc00f08947 */ /* 0x010fea000383ffff */
[----:B------:R-:W-:Y:S05]  /*9e20*/  BRA `(.L_x_179) ;  /* 0xffffffa400847947 */ /* 0x000fea000383ffff */
.L_x_76:
[----:B------:R-:W-:-:S07]  /*9e30*/  MOV R0, UR7 ;  /* 0x0000000700007c02 */ /* 0x000fce0008000f00 */
.L_x_180:
[----:B-1----:R1:W4:Y:S02]  /*9e40*/  SYNCS.PHASECHK.TRANS64.TRYWAIT P0, [R0+URZ], R3 ;  /* 0x00000003000075a7 */ /* 0x00232400080011ff */
[----:B----4-:R-:W-:Y:S05]  /*9e50*/  @!P0 NANOSLEEP.SYNCS 0x989680 ;  /* 0x009896800000895d */ /* 0x010fea0003900000 */
[----:B------:R-:W4:Y:S02]  /*9e60*/  @!P0 SYNCS.PHASECHK.TRANS64 P0, [R0+URZ], R3 ;  /* 0x00000003000085a7 */ /* 0x000f2400080010ff */
[----:B----4-:R-:W-:Y:S05]  /*9e70*/  @!P0 BRA `(.L_x_180) ;  /* 0xfffffffc00f08947 */ /* 0x010fea000383ffff */
[----:B------:R-:W-:Y:S05]  /*9e80*/  BRA `(.L_x_181) ;  /* 0xffffffa400907947 */ /* 0x000fea000383ffff */
.L_x_81:
[----:B------:R-:W-:Y:S07]  /*9e90*/  MOV R0, UR22 ;  /* 0x0000001600007c02 */ /* 0x000fee0008000f00 */
.L_x_182:
[----:B--2---:R2:W3:Y:S02]  /*9ea0*/  SYNCS.PHASECHK.TRANS64.TRYWAIT P0, [R0+URZ+0x1b0], R3 ;  /* 0x0001b003000075a7 */ /* 0x0044e400080011ff */
[----:B---3--:R-:W-:Y:S05]  /*9eb0*/  @!P0 NANOSLEEP.SYNCS 0x989680 ;  /* 0x009896800000895d */ /* 0x008fea0003900000 */
[----:B------:R-:W3:Y:S02]  /*9ec0*/  @!P0 SYNCS.PHASECHK.TRANS64 P0, [R0+URZ+0x1b0], R3 ;  /* 0x0001b003000085a7 */ /* 0x000ee400080010ff */
[----:B---3--:R-:W-:Y:S05]  /*9ed0*/  @!P0 BRA `(.L_x_182) ;  /* 0xfffffffc00f08947 */ /* 0x008fea000383ffff */
[----:B------:R-:W-:Y:S05]  /*9ee0*/  BRA `(.L_x_183) ;  /* 0xffffffa800b07947 */ /* 0x000fea000383ffff */
.L_x_84:
[----:B------:R-:W-:Y:S07]  /*9ef0*/  MOV R0, UR22 ;  /* 0x0000001600007c02 */ /* 0x000fee0008000f00 */
.L_x_184:
[----:B-1----:R1:W2:Y:S02]  /*9f00*/  SYNCS.PHASECHK.TRANS64.TRYWAIT P0, [R0+URZ+0x1a8], R3 ;  /* 0x0001a803000075a7 */ /* 0x0022a400080011ff */
[----:B--2---:R-:W-:Y:S05]  /*9f10*/  @!P0 NANOSLEEP.SYNCS 0x989680 ;  /* 0x009896800000895d */ /* 0x004fea0003900000 */
[----:B------:R-:W2:Y:S02]  /*9f20*/  @!P0 SYNCS.PHASECHK.TRANS64 P0, [R0+URZ+0x1a8], R3 ;  /* 0x0001a803000085a7 */ /* 0x000ea400080010ff */
[----:B--2---:R-:W-:Y:S05]  /*9f30*/  @!P0 BRA `(.L_x_184) ;  /* 0xfffffffc00f08947 */ /* 0x004fea000383ffff */
[----:B------:R-:W-:Y:S05]  /*9f40*/  BRA `(.L_x_83) ;  /* 0xffffffac00887947 */ /* 0x000fea000383ffff */
.L_x_87:
[----:B------:R-:W-:Y:S07]  /*9f50*/  MOV R3, UR22 ;  /* 0x0000001600037c02 */ /* 0x000fee0008000f00 */
.L_x_185:
[----:B-1----:R1:W2:Y:S02]  /*9f60*/  SYNCS.PHASECHK.TRANS64.TRYWAIT P0, [R3+URZ+0x190], R12 ;  /* 0x0001900c030075a7 */ /* 0x0022a400080011ff */
[----:B--2---:R-:W-:Y:S05]  /*9f70*/  @!P0 NANOSLEEP.SYNCS 0x989680 ;  /* 0x009896800000895d */ /* 0x004fea0003900000 */
[----:B------:R-:W2:Y:S02]  /*9f80*/  @!P0 SYNCS.PHASECHK.TRANS64 P0, [R3+URZ+0x190], R12 ;  /* 0x0001900c030085a7 */ /* 0x000ea400080010ff */
[----:B--2---:R-:W-:Y:S05]  /*9f90*/  @!P0 BRA `(.L_x_185) ;  /* 0xfffffffc00f08947 */ /* 0x004fea000383ffff */
[----:B------:R-:W-:Y:S05]  /*9fa0*/  BRA `(.L_x_186) ;  /* 0xffffffb000407947 */ /* 0x000fea000383ffff */
.L_x_88:
[----:B------:R-:W-:Y:S07]  /*9fb0*/  MOV R3, UR22 ;  /* 0x0000001600037c02 */ /* 0x000fee0008000f00 */
.L_x_187:
[----:B-1----:R1:W2:Y:S02]  /*9fc0*/  SYNCS.PHASECHK.TRANS64.TRYWAIT P0, [R3+URZ+0x198], R12 ;  /* 0x0001980c030075a7 */ /* 0x0022a400080011ff */
[----:B--2---:R-:W-:Y:S05]  /*9fd0*/  @!P0 NANOSLEEP.SYNCS 0x989680 ;  /* 0x009896800000895d */ /* 0x004fea0003900000 */
[----:B------:R-:W2:Y:S02]  /*9fe0*/  @!P0 SYNCS.PHASECHK.TRANS64 P0, [R3+URZ+0x198], R12 ;  /* 0x0001980c030085a7 */ /* 0x000ea400080010ff */
[----:B--2---:R-:W-:Y:S05]  /*9ff0*/  @!P0 BRA `(.L_x_187) ;  /* 0xfffffffc00f08947 */ /* 0x004fea000383ffff */
[----:B------:R-:W-:Y:S05]  /*a000*/  BRA `(.L_x_188) ;  /* 0xffffffb000b87947 */ /* 0x000fea000383ffff */
.L_x_90:
[----:B------:R-:W-:-:S07]  /*a010*/  MOV R0, UR22 ;  /* 0x0000001600007c02 */ /* 0x000fce0008000f00 */
.L_x_189:
[----:B-1----:R1:W3:Y:S02]  /*a020*/  SYNCS.PHASECHK.TRANS64.TRYWAIT P0, [R0+URZ+0x190], R3 ;  /* 0x00019003000075a7 */ /* 0x0022e400080011ff */
[----:B---3--:R-:W-:Y:S05]  /*a030*/  @!P0 NANOSLEEP.SYNCS 0x989680 ;  /* 0x009896800000895d */ /* 0x008fea0003900000 */
[----:B------:R-:W3:Y:S02]  /*a040*/  @!P0 SYNCS.PHASECHK.TRANS64 P0, [R0+URZ+0x190], R3 ;  /* 0x00019003000085a7 */ /* 0x000ee400080010ff */
[----:B---3--:R-:W-:Y:S05]  /*a050*/  @!P0 BRA `(.L_x_189) ;  /* 0xfffffffc00f08947 */ /* 0x008fea000383ffff */
[----:B------:R-:W-:Y:S05]  /*a060*/  BRA `(.L_x_190) ;  /* 0xffffffb4001c7947 */ /* 0x000fea000383ffff */
.L_x_92:
[----:B------:R-:W-:Y:S07]  /*a070*/  MOV R0, UR51 ;  /* 0x0000003300007c02 */ /* 0x000fee0008000f00 */
.L_x_191:
[----:B-1----:R1:W2:Y:S02]  /*a080*/  SYNCS.PHASECHK.TRANS64.TRYWAIT P0, [R0+URZ+0x1b0], R3 ;  /* 0x0001b003000075a7 */ /* 0x0022a400080011ff */
[----:B--2---:R-:W-:Y:S05]  /*a090*/  @!P0 NANOSLEEP.SYNCS 0x989680 ;  /* 0x009896800000895d */ /* 0x004fea0003900000 */
[----:B------:R-:W2:Y:S02]  /*a0a0*/  @!P0 SYNCS.PHASECHK.TRANS64 P0, [R0+URZ+0x1b0], R3 ;  /* 0x0001b003000085a7 */ /* 0x000ea400080010ff */
[----:B--2---:R-:W-:Y:S05]  /*a0b0*/  @!P0 BRA `(.L_x_191) ;  /* 0xfffffffc00f08947 */ /* 0x004fea000383ffff */
[----:B------:R-:W-:Y:S05]  /*a0c0*/  BRA `(.L_x_192) ;  /* 0xffffffb400f07947 */ /* 0x000fea000383ffff */
.L_x_103:
[----:B---3--:R3:W1:Y:S02]  /*a0d0*/  SYNCS.PHASECHK.TRANS64.TRYWAIT P1, [R0+URZ+0x180], R5 ;  /* 0x00018005000075a7 */ /* 0x00866400080211ff */
[----:B-1----:R-:W-:Y:S05]  /*a0e0*/  @!P1 NANOSLEEP.SYNCS 0x989680 ;  /* 0x009896800000995d */ /* 0x002fea0003900000 */
[----:B------:R-:W1:Y:S02]  /*a0f0*/  @!P1 SYNCS.PHASECHK.TRANS64 P1, [R0+URZ+0x180], R5 ;  /* 0x00018005000095a7 */ /* 0x000e6400080210ff */
[----:B-1----:R-:W-:Y:S05]  /*a100*/  @!P1 BRA `(.L_x_103) ;  /* 0xfffffffc00f09947 */ /* 0x002fea000383ffff */
[----:B------:R-:W-:Y:S05]  /*a110*/  BRA `(.L_x_102) ;  /* 0xffffffc4004c7947 */ /* 0x000fea000383ffff */
.L_x_105:
[----:B----4-:R4:W1:Y:S02]  /*a120*/  SYNCS.PHASECHK.TRANS64.TRYWAIT P0, [R206+URZ+0x1c0], R3 ;  /* 0x0001c003ce0075a7 */ /* 0x01086400080011ff */
[----:B-1----:R-:W-:Y:S05]  /*a130*/  @!P0 NANOSLEEP.SYNCS 0x989680 ;  /* 0x009896800000895d */ /* 0x002fea0003900000 */
[----:B------:R-:W1:Y:S02]  /*a140*/  @!P0 SYNCS.PHASECHK.TRANS64 P0, [R206+URZ+0x1c0], R3 ;  /* 0x0001c003ce0085a7 */ /* 0x000e6400080010ff */
[----:B-1----:R-:W-:Y:S05]  /*a150*/  @!P0 BRA `(.L_x_105) ;  /* 0xfffffffc00f08947 */ /* 0x002fea000383ffff */
[----:B------:R-:W-:Y:S05]  /*a160*/  BRA `(.L_x_104) ;  /* 0xffffffc400a47947 */ /* 0x000fea000383ffff */
.L_x_114:
[----:B---3--:R3:W4:Y:S02]  /*a170*/  SYNCS.PHASECHK.TRANS64.TRYWAIT P0, [R209+URZ+0x180], R2 ;  /* 0x00018002d10075a7 */ /* 0x00872400080011ff */
[----:B----4-:R-:W-:Y:S05]  /*a180*/  @!P0 NANOSLEEP.SYNCS 0x989680 ;  /* 0x009896800000895d */ /* 0x010fea0003900000 */
[----:B------:R-:W4:Y:S02]  /*a190*/  @!P0 SYNCS.PHASECHK.TRANS64 P0, [R209+URZ+0x180], R2 ;  /* 0x00018002d10085a7 */ /* 0x000f2400080010ff */
[----:B----4-:R-:W-:Y:S05]  /*a1a0*/  @!P0 BRA `(.L_x_114) ;  /* 0xfffffffc00f08947 */ /* 0x010fea000383ffff */
[----:B------:R-:W-:Y:S05]  /*a1b0*/  BRA `(.L_x_113) ;  /* 0xffffffd800bc7947 */ /* 0x000fea000383ffff */
        .weak           $__internal_0_$__cuda_sm10x_tcgen05_guardrail_trap_col_being_dealloced_not_returned_by_alloc
        .type           $__internal_0_$__cuda_sm10x_tcgen05_guardrail_trap_col_being_dealloced_not_returned_by_alloc,@function
        .size           $__internal_0_$__cuda_sm10x_tcgen05_guardrail_trap_col_being_dealloced_not_returned_by_alloc,($__internal_1_$__cuda_sm10x_tcgen05_guardrail_trap_phase_invalid_during_alloc - $__internal_0_$__cuda_sm10x_tcgen05_guardrail_trap_col_being_dealloced_not_returned_by_alloc)
$__internal_0_$__cuda_sm10x_tcgen05_guardrail_trap_col_being_dealloced_not_returned_by_alloc:
[----:B------:R-:W-:Y:S05]  /*a1c0*/  BPT.TRAP 0x1 ;  /* 0x000000040000795c */ /* 0x000fea0000300000 */
[----:B------:R-:W-:-:S04]  /*a1d0*/  HFMA2 R3, -RZ, RZ, 0, 0 ;  /* 0x00000000ff037431 */ /* 0x000fc800000001ff */
[----:B------:R-:W-:Y:S05]  /*a1e0*/  RET.REL.NODEC R2 `(_ZN7cutlass13device_kernelINS_4conv6kernel13ConvUniversalINS1_16ConvProblemShapeILNS1_8OperatorE0ELi2EEENS1_10collective14CollectiveConvINS1_47MainloopSm100TmaUmmaWarpSpecializedImplicitGemmILS5_0ELi24ELi2ELi1ELi2EN4cute5tupleIJNSA_1CILi1EEESD_SD_EEEEENSB_IJNSC_ILi128EEESG_NSB_IJNSC_ILi32EEEEEEEEENS_12float_e4m3_tESK_NSA_8TiledMMAINSA_8MMA_AtomIJNSA_10MMA_TraitsINSA_19SM100_MMA_F8F6F4_SSEJSK_SK_fSG_SG_NSA_17integral_constantINSA_4UMMA5MajorELSR_0EEESS_NSP_INSQ_7ScaleInELST_0EEESU_EEEEEENSA_6LayoutISE_NSB_IJNSC_ILi0EEESY_SY_EEEEENSB_IJNSA_10UnderscoreES11_S11_EEEEENS7_6detail27Sm100ImplicitGemmTileTraitsINSA_20SM90_TMA_LOAD_IM2COLENSA_14ComposedLayoutINSA_7SwizzleILi1ELi4ELi3EEENSA_18smem_ptr_flag_bitsILi8EEENSX_INSB_IJNSC_ILi8EEESH_EEENSB_IJSH_SD_EEEEEEEvEENS15_INSA_13SM90_TMA_LOADES1G_vEEEENS_8epilogue10collective18CollectiveEpilogueINS1L_23Sm100TmaWarpSpecializedILi2ELi2ELi64ELb0ELb0EEEJSJ_NSB_IJNSX_ISG_SD_EENSX_INSC_ILi64EEESD_EEEEESK_NSB_IJNSB_IJlllEEESD_SY_EEESK_S1V_NS1L_6fusion15FusionCallbacksIS1P_NS1W_17LinearCombinationISK_fSK_fLNS_15FloatRoundStyleE2EEESJ_S1T_JEEENSA_5SM1004TMEM4LOAD26SM100_TMEM_LOAD_32dp32b64xES16_NS17_INS18_ILi2ELi4ELi3EEES1B_NSX_INSB_IJS1C_S1R_EEENSB_IJS1R_SD_EEEEEEENSA_39AutoVectorizingCopyWithAssumedAlignmentILi128EEENSA_21SM90_TMA_STORE_IM2COLES2A_S2C_S2C_EEEvvEEEEvNT_6ParamsE) ;  /* 0xffffff5c02847950 */ /* 0x000fea0003c3ffff */
        .weak           $__internal_1_$__cuda_sm10x_tcgen05_guardrail_trap_phase_invalid_during_alloc
        .type           $__internal_1_$__cuda_sm10x_tcgen05_guardrail_trap_phase_invalid_during_alloc,@function
        .size           $__internal_1_$__cuda_sm10x_tcgen05_guardrail_trap_phase_invalid_during_alloc,($__internal_2_$__cuda_sm10x_tcgen05_guardrail_trap_unallocated_columns_being_dealloced - $__internal_1_$__cuda_sm10x_tcgen05_guardrail_trap_phase_invalid_during_alloc)
$__internal_1_$__cuda_sm10x_tcgen05_guardrail_trap_phase_invalid_during_alloc:
[----:B------:R-:W-:Y:S05]  /*a1f0*/  BPT.TRAP 0x1 ;  /* 0x000000040000795c */ /* 0x000fea0000300000 */
[----:B------:R-:W-:-:S04]  /*a200*/  MOV R3, 0x0 ;  /* 0x0000000000037802 */ /* 0x000fc80000000f00 */
[----:B------:R-:W-:Y:S05]  /*a210*/  RET.REL.NODEC R2 `(_ZN7cutlass13device_kernelINS_4conv6kernel13ConvUniversalINS1_16ConvProblemShapeILNS1_8OperatorE0ELi2EEENS1_10collective14CollectiveConvINS1_47MainloopSm100TmaUmmaWarpSpecializedImplicitGemmILS5_0ELi24ELi2ELi1ELi2EN4cute5tupleIJNSA_1CILi1EEESD_SD_EEEEENSB_IJNSC_ILi128EEESG_NSB_IJNSC_ILi32EEEEEEEEENS_12float_e4m3_tESK_NSA_8TiledMMAINSA_8MMA_AtomIJNSA_10MMA_TraitsINSA_19SM100_MMA_F8F6F4_SSEJSK_SK_fSG_SG_NSA_17integral_constantINSA_4UMMA5MajorELSR_0EEESS_NSP_INSQ_7ScaleInELST_0EEESU_EEEEEENSA_6LayoutISE_NSB_IJNSC_ILi0EEESY_SY_EEEEENSB_IJNSA_10UnderscoreES11_S11_EEEEENS7_6detail27Sm100ImplicitGemmTileTraitsINSA_20SM90_TMA_LOAD_IM2COLENSA_14ComposedLayoutINSA_7SwizzleILi1ELi4ELi3EEENSA_18smem_ptr_flag_bitsILi8EEENSX_INSB_IJNSC_ILi8EEESH_EEENSB_IJSH_SD_EEEEEEEvEENS15_INSA_13SM90_TMA_LOADES1G_vEEEENS_8epilogue10collective18CollectiveEpilogueINS1L_23Sm100TmaWarpSpecializedILi2ELi2ELi64ELb0ELb0EEEJSJ_NSB_IJNSX_ISG_SD_EENSX_INSC_ILi64EEESD_EEEEESK_NSB_IJNSB_IJlllEEESD_SY_EEESK_S1V_NS1L_6fusion15FusionCallbacksIS1P_NS1W_17LinearCombinationISK_fSK_fLNS_15FloatRoundStyleE2EEESJ_S1T_JEEENSA_5SM1004TMEM4LOAD26SM100_TMEM_LOAD_32dp32b64xES16_NS17_INS18_ILi2ELi4ELi3EEES1B_NSX_INSB_IJS1C_S1R_EEENSB_IJS1R_SD_EEEEEEENSA_39AutoVectorizingCopyWithAssumedAlignmentILi128EEENSA_21SM90_TMA_STORE_IM2COLES2A_S2C_S2C_EEEvvEEEEvNT_6ParamsE) ;  /* 0xffffff5c02787950 */ /* 0x000fea0003c3ffff */
        .weak           $__internal_2_$__cuda_sm10x_tcgen05_guardrail_trap_unallocated_columns_being_dealloced
        .type           $__internal_2_$__cuda_sm10x_tcgen05_guardrail_trap_unallocated_columns_being_dealloced,@function
        .size           $__internal_2_$__cuda_sm10x_tcgen05_guardrail_trap_unallocated_columns_being_dealloced,(.L_x_194 - $__internal_2_$__cuda_sm10x_tcgen05_guardrail_trap_unallocated_columns_being_dealloced)
$__internal_2_$__cuda_sm10x_tcgen05_guardrail_trap_unallocated_columns_being_dealloced:
[----:B------:R-:W-:Y:S05]  /*a220*/  BPT.TRAP 0x1 ;  /* 0x000000040000795c */ /* 0x000fea0000300000 */
[----:B------:R-:W-:-:S04]  /*a230*/  HFMA2 R3, -RZ, RZ, 0, 0 ;  /* 0x00000000ff037431 */ /* 0x000fc800000001ff */
[----:B------:R-:W-:Y:S05]  /*a240*/  RET.REL.NODEC R2 `(_ZN7cutlass13device_kernelINS_4conv6kernel13ConvUniversalINS1_16ConvProblemShapeILNS1_8OperatorE0ELi2EEENS1_10collective14CollectiveConvINS1_47MainloopSm100TmaUmmaWarpSpecializedImplicitGemmILS5_0ELi24ELi2ELi1ELi2EN4cute5tupleIJNSA_1CILi1EEESD_SD_EEEEENSB_IJNSC_ILi128EEESG_NSB_IJNSC_ILi32EEEEEEEEENS_12float_e4m3_tESK_NSA_8TiledMMAINSA_8MMA_AtomIJNSA_10MMA_TraitsINSA_19SM100_MMA_F8F6F4_SSEJSK_SK_fSG_SG_NSA_17integral_constantINSA_4UMMA5MajorELSR_0EEESS_NSP_INSQ_7ScaleInELST_0EEESU_EEEEEENSA_6LayoutISE_NSB_IJNSC_ILi0EEESY_SY_EEEEENSB_IJNSA_10UnderscoreES11_S11_EEEEENS7_6detail27Sm100ImplicitGemmTileTraitsINSA_20SM90_TMA_LOAD_IM2COLENSA_14ComposedLayoutINSA_7SwizzleILi1ELi4ELi3EEENSA_18smem_ptr_flag_bitsILi8EEENSX_INSB_IJNSC_ILi8EEESH_EEENSB_IJSH_SD_EEEEEEEvEENS15_INSA_13SM90_TMA_LOADES1G_vEEEENS_8epilogue10collective18CollectiveEpilogueINS1L_23Sm100TmaWarpSpecializedILi2ELi2ELi64ELb0ELb0EEEJSJ_NSB_IJNSX_ISG_SD_EENSX_INSC_ILi64EEESD_EEEEESK_NSB_IJNSB_IJlllEEESD_SY_EEESK_S1V_NS1L_6fusion15FusionCallbacksIS1P_NS1W_17LinearCombinationISK_fSK_fLNS_15FloatRoundStyleE2EEESJ_S1T_JEEENSA_5SM1004TMEM4LOAD26SM100_TMEM_LOAD_32dp32b64xES16_NS17_INS18_ILi2ELi4ELi3EEES1B_NSX_INSB_IJS1C_S1R_EEENSB_IJS1R_SD_EEEEEEENSA_39AutoVectorizingCopyWithAssumedAlignmentILi128EEENSA_21SM90_TMA_STORE_IM2COLES2A_S2C_S2C_EEEvvEEEEvNT_6ParamsE) ;  /* 0xffffff5c026c7950 */ /* 0x000fea0003c3ffff */
.L_x_193:
[----:B------:R-:W-:-:S00]  /*a250*/  BRA `(.L_x_193) ;  /* 0xfffffffc00fc7947 */ /* 0x000fc0000383ffff */
[----:B------:R-:W-:-:S00]  /*a260*/  NOP ;  /* 0x0000000000007918 */ /* 0x000fc00000000000 */
        /* <DEDUP_REMOVED lines=9> */
.L_x_194:


//--------------------- .nv.global.init           --------------------------
	.section	.nv.global.init,"aw",@progbits
.nv.global.init:
	.type		$str$29,@object
	.size		$str$29,($str$30 - $str$29)
$str$29:
        /*0000*/ 	.byte	0x28, 0x61, 0x64, 0x64, 0x72, 0x65, 0x73, 0x73, 0x20, 0x26, 0x20, 0x6d, 0x61, 0x73, 0x6b, 0x29
        /*0010*/ 	.byte	0x20, 0x3d, 0x3d, 0x20, 0x30, 0x00
	.type		$str$30,@object
	.size		$str$30,($str$28 - $str$30)
$str$30:
        /*0016*/ 	.byte	0x2f, 0x74, 0x6d, 0x70, 0x2f, 0x63, 0x75, 0x74, 0x6c, 0x61, 0x73, 0x73, 0x5f, 0x73, 0x77, 0x65
        /*0026*/ 	.byte	0x65, 0x70, 0x5f, 0x73, 0x72, 0x63, 0x2f, 0x69, 0x6e, 0x63, 0x6c, 0x75, 0x64, 0x65, 0x2f, 0x63
        /*0036*/ 	.byte	0x75, 0x74, 0x65, 0x2f, 0x70, 0x6f, 0x69, 0x6e, 0x74, 0x65, 0x72, 0x5f, 0x66, 0x6c, 0x61, 0x67
        /*0046*/ 	.byte	0x67, 0x65, 0x64, 0x2e, 0x68, 0x70, 0x70, 0x00
	.type		$str$28,@object
	.size		$str$28,($str$27 - $str$28)
$str$28:
        /*004e*/ 	.byte	0x2f, 0x74, 0x6d, 0x70, 0x2f, 0x63, 0x75, 0x74, 0x6c, 0x61, 0x73, 0x73, 0x5f, 0x73, 0x77, 0x65
        /*005e*/ 	.byte	0x65, 0x70, 0x5f, 0x73, 0x72, 0x63, 0x2f, 0x69, 0x6e, 0x63, 0x6c, 0x75, 0x64, 0x65, 0x2f, 0x63
        /*006e*/ 	.byte	0x75, 0x74, 0x65, 0x2f, 0x61, 0x74, 0x6f, 0x6d, 0x2f, 0x63, 0x6f, 0x70, 0x79, 0x5f, 0x74, 0x72
        /*007e*/ 	.byte	0x61, 0x69, 0x74, 0x73, 0x5f, 0x73, 0x6d, 0x31, 0x30, 0x30, 0x2e, 0x68, 0x70, 0x70, 0x00
	.type		$str$27,@object
	.size		$str$27,(__unnamed_1 - $str$27)
$str$27:
        /*008d*/ 	.byte	0x28, 0x28, 0x75, 0x69, 0x6e, 0x74, 0x33, 0x32, 0x5f, 0x74, 0x28, 0x74, 0x68, 0x72, 0x65, 0x61
        /*009d*/ 	.byte	0x64, 0x49, 0x64, 0x78, 0x2e, 0x78, 0x29, 0x20, 0x2f, 0x20, 0x33, 0x32, 0x29, 0x20, 0x25, 0x20
        /*00ad*/ 	.byte	0x34, 0x29, 0x20, 0x3d, 0x3d, 0x20, 0x28, 0x28, 0x28, 0x74, 0x6d, 0x65, 0x6d, 0x5f, 0x61, 0x64
        /*00bd*/ 	.byte	0x64, 0x72, 0x20, 0x3e, 0x3e, 0x20, 0x31, 0x36, 0x29, 0x20, 0x2f, 0x20, 0x33, 0x32, 0x29, 0x20
        /*00cd*/ 	.byte	0x25, 0x20, 0x34, 0x29, 0x00
	.type		__unnamed_1,@object
	.size		__unnamed_1,(__unnamed_2 - __unnamed_1)
__unnamed_1:
        /*00d2*/ 	.byte	0x61, 0x75, 0x74, 0x6f, 0x20, 0x63, 0x75, 0x74, 0x65, 0x3a, 0x3a, 0x61, 0x73, 0x5f, 0x70, 0x6f
        /* <DEDUP_REMOVED lines=24> */
        /*0262*/ 	.byte	0x43, 0x3c, 0x38, 0x31, 0x39, 0x32, 0x3e, 0x3e, 0x3e, 0x3e, 0x5d, 0x00
	.type		__unnamed_2,@object
	.size		__unnamed_2,(.L_2 - __unnamed_2)
__unnamed_2:
        /* <DEDUP_REMOVED lines=42> */
        /*050e*/ 	.byte	0x3e, 0x3e, 0x3e, 0x3e, 0x5d, 0x00
.L_2:


//--------------------- .nv.shared._ZN7cutlass13device_kernelINS_4conv6kernel13ConvUniversalINS1_16ConvProblemShapeILNS1_8OperatorE0ELi2EEENS1_10collective14CollectiveConvINS1_47MainloopSm100TmaUmmaWarpSpecializedImplicitGemmILS5_0ELi24ELi2ELi1ELi2EN4cute5tupleIJNSA_1CILi1EEESD_SD_EEEEENSB_IJNSC_ILi128EEESG_NSB_IJNSC_ILi32EEEEEEEEENS_12float_e4m3_tESK_NSA_8TiledMMAINSA_8MMA_AtomIJNSA_10MMA_TraitsINSA_19SM100_MMA_F8F6F4_SSEJSK_SK_fSG_SG_NSA_17integral_constantINSA_4UMMA5MajorELSR_0EEESS_NSP_INSQ_7ScaleInELST_0EEESU_EEEEEENSA_6LayoutISE_NSB_IJNSC_ILi0EEESY_SY_EEEEENSB_IJNSA_10UnderscoreES11_S11_EEEEENS7_6detail27Sm100ImplicitGemmTileTraitsINSA_20SM90_TMA_LOAD_IM2COLENSA_14ComposedLayoutINSA_7SwizzleILi1ELi4ELi3EEENSA_18smem_ptr_flag_bitsILi8EEENSX_INSB_IJNSC_ILi8EEESH_EEENSB_IJSH_SD_EEEEEEEvEENS15_INSA_13SM90_TMA_LOADES1G_vEEEENS_8epilogue10collective18CollectiveEpilogueINS1L_23Sm100TmaWarpSpecializedILi2ELi2ELi64ELb0ELb0EEEJSJ_NSB_IJNSX_ISG_SD_EENSX_INSC_ILi64EEESD_EEEEESK_NSB_IJNSB_IJlllEEESD_SY_EEESK_S1V_NS1L_6fusion15FusionCallbacksIS1P_NS1W_17LinearCombinationISK_fSK_fLNS_15FloatRoundStyleE2EEESJ_S1T_JEEENSA_5SM1004TMEM4LOAD26SM100_TMEM_LOAD_32dp32b64xES16_NS17_INS18_ILi2ELi4ELi3EEES1B_NSX_INSB_IJS1C_S1R_EEENSB_IJS1R_SD_EEEEEEENSA_39AutoVectorizingCopyWithAssumedAlignmentILi128EEENSA_21SM90_TMA_STORE_IM2COLES2A_S2C_S2C_EEEvvEEEEvNT_6ParamsE --------------------------
	.section	.nv.shared._ZN7cutlass13device_kernelINS_4conv6kernel13ConvUniversalINS1_16ConvProblemShapeILNS1_8OperatorE0ELi2EEENS1_10collective14CollectiveConvINS1_47MainloopSm100TmaUmmaWarpSpecializedImplicitGemmILS5_0ELi24ELi2ELi1ELi2EN4cute5tupleIJNSA_1CILi1EEESD_SD_EEEEENSB_IJNSC_ILi128EEESG_NSB_IJNSC_ILi32EEEEEEEEENS_12float_e4m3_tESK_NSA_8TiledMMAINSA_8MMA_AtomIJNSA_10MMA_TraitsINSA_19SM100_MMA_F8F6F4_SSEJSK_SK_fSG_SG_NSA_17integral_constantINSA_4UMMA5MajorELSR_0EEESS_NSP_INSQ_7ScaleInELST_0EEESU_EEEEEENSA_6LayoutISE_NSB_IJNSC_ILi0EEESY_SY_EEEEENSB_IJNSA_10UnderscoreES11_S11_EEEEENS7_6detail27Sm100ImplicitGemmTileTraitsINSA_20SM90_TMA_LOAD_IM2COLENSA_14ComposedLayoutINSA_7SwizzleILi1ELi4ELi3EEENSA_18smem_ptr_flag_bitsILi8EEENSX_INSB_IJNSC_ILi8EEESH_EEENSB_IJSH_SD_EEEEEEEvEENS15_INSA_13SM90_TMA_LOADES1G_vEEEENS_8epilogue10collective18CollectiveEpilogueINS1L_23Sm100TmaWarpSpecializedILi2ELi2ELi64ELb0ELb0EEEJSJ_NSB_IJNSX_ISG_SD_EENSX_INSC_ILi64EEESD_EEEEESK_NSB_IJNSB_IJlllEEESD_SY_EEESK_S1V_NS1L_6fusion15FusionCallbacksIS1P_NS1W_17LinearCombinationISK_fSK_fLNS_15FloatRoundStyleE2EEESJ_S1T_JEEENSA_5SM1004TMEM4LOAD26SM100_TMEM_LOAD_32dp32b64xES16_NS17_INS18_ILi2ELi4ELi3EEES1B_NSX_INSB_IJS1C_S1R_EEENSB_IJS1R_SD_EEEEEEENSA_39AutoVectorizingCopyWithAssumedAlignmentILi128EEENSA_21SM90_TMA_STORE_IM2COLES2A_S2C_S2C_EEEvvEEEEvNT_6ParamsE,"aw",@nobits
	.sectionflags	@""
	.align	16
	.zero		1024


//--------------------- .nv.shared.reserved.0     --------------------------
	.section	.nv.shared.reserved.0,"aw",@nobits
	.weak		__nv_reservedSMEM_offset_0_alias
	.size		__nv_reservedSMEM_offset_0_alias, 0, 64
	.other		__nv_reservedSMEM_offset_0_alias,@"STO_CUDA_RESERVED_SHARED STV_DEFAULT"
__nv_reservedSMEM_offset_0_alias:
	.zero		0
.nv.shared.reserved.0:
	.zero		64
	.weak		__nv_reservedSMEM_tcgen05_partition
	.type		__nv_reservedSMEM_tcgen05_partition,@object
	.size		__nv_reservedSMEM_tcgen05_partition,(.L_0 - __nv_reservedSMEM_tcgen05_partition)
__nv_reservedSMEM_tcgen05_partition:
	.zero		32
.L_0:


//--------------------- .nv.global                --------------------------
	.section	.nv.global,"aw",@nobits
.nv.global:
	.type		_ZN39_INTERNAL_f4d65ea1_4_k_cu_949b6379_31544cute1_E,@object
	.size		_ZN39_INTERNAL_f4d65ea1_4_k_cu_949b6379_31544cute1_E,(_ZN39_INTERNAL_f4d65ea1_4_k_cu_949b6379_31544cuda3std3__45__cpo6cbeginE - _ZN39_INTERNAL_f4d65ea1_4_k_cu_949b6379_31544cute1_E)
_ZN39_INTERNAL_f4d65ea1_4_k_cu_949b6379_31544cute1_E:
	.zero		1
	.type		_ZN39_INTERNAL_f4d65ea1_4_k_cu_949b6379_31544cuda3std3__45__cpo6cbeginE,@object
	.size		_ZN39_INTERNAL_f4d65ea1_4_k_cu_949b6379_31544cuda3std3__45__cpo6cbeginE,(_ZN39_INTERNAL_f4d65ea1_4_k_cu_949b6379_31544cuda3std3__48in_placeE - _ZN39_INTERNAL_f4d65ea1_4_k_cu_949b6379_31544cuda3std3__45__cpo6cbeginE)
_ZN39_INTERNAL_f4d65ea1_4_k_cu_949b6379_31544cuda3std3__45__cpo6cbeginE:
	.zero		1
	.type		_ZN39_INTERNAL_f4d65ea1_4_k_cu_949b6379_31544cuda3std3__48in_placeE,@object
	.size		_ZN39_INTERNAL_f4d65ea1_4_k_cu_949b6379_31544cuda3std3__48in_placeE,(_ZN39_INTERNAL_f4d65ea1_4_k_cu_949b6379_31544cuda3std6ranges3__45__cpo9iter_moveE - _ZN39_INTERNAL_f4d65ea1_4_k_cu_949b6379_31544cuda3std3__48in_placeE)
_ZN39_INTERNAL_f4d65ea1_4_k_cu_949b6379_31544cuda3std3__48in_placeE:
	.zero		1
	.type		_ZN39_INTERNAL_f4d65ea1_4_k_cu_949b6379_31544cuda3std6ranges3__45__cpo9iter_moveE,@object
	.size		_ZN39_INTERNAL_f4d65ea1_4_k_cu_949b6379_31544cuda3std6ranges3__45__cpo9iter_moveE,(_ZN39_INTERNAL_f4d65ea1_4_k_cu_949b6379_31544cuda3std3__45__cpo5beginE - _ZN39_INTERNAL_f4d65ea1_4_k_cu_949b6379_31544cuda3std6ranges3__45__cpo9iter_moveE)
_ZN39_INTERNAL_f4d65ea1_4_k_cu_949b6379_31544cuda3std6ranges3__45__cpo9iter_moveE:
	.zero		1
	.type		_ZN39_INTERNAL_f4d65ea1_4_k_cu_949b6379_31544cuda3std3__45__cpo5beginE,@object
	.size		_ZN39_INTERNAL_f4d65ea1_4_k_cu_949b6379_31544cuda3std3__45__cpo5beginE,(_ZN39_INTERNAL_f4d65ea1_4_k_cu_949b6379_31544cuda3std3__441_GLOBAL__N__f4d65ea1_4_k_cu_949b6379_31546ignoreE - _ZN39_INTERNAL_f4d65ea1_4_k_cu_949b6379_31544cuda3std3__45__cpo5beginE)
_ZN39_INTERNAL_f4d65ea1_4_k_cu_949b6379_31544cuda3std3__45__cpo5beginE:
	.zero		1
	.type		_ZN39_INTERNAL_f4d65ea1_4_k_cu_949b6379_31544cuda3std3__441_GLOBAL__N__f4d65ea1_4_k_cu_949b6379_31546ignoreE,@object
	.size		_ZN39_INTERNAL_f4d65ea1_4_k_cu_949b6379_31544cuda3std3__441_GLOBAL__N__f4d65ea1_4_k_cu_949b6379_31546ignoreE,(_ZN39_INTERNAL_f4d65ea1_4_k_cu_949b6379_31544cute7productE - _ZN39_INTERNAL_f4d65ea1_4_k_cu_949b6379_31544cuda3std3__441_GLOBAL__N__f4d65ea1_4_k_cu_949b6379_31546ignoreE)
_ZN39_INTERNAL_f4d65ea1_4_k_cu_949b6379_31544cuda3std3__441_GLOBAL__N__f4d65ea1_4_k_cu_949b6379_31546ignoreE:
	.zero		1
	.type		_ZN39_INTERNAL_f4d65ea1_4_k_cu_949b6379_31544cute7productE,@object
	.size		_ZN39_INTERNAL_f4d65ea1_4_k_cu_949b6379_31544cute7productE,(_ZN39_INTERNAL_f4d65ea1_4_k_cu_949b6379_31544cuda3std3__45__cpo3endE - _ZN39_INTERNAL_f4d65ea1_4_k_cu_949b6379_31544cute7productE)
_ZN39_INTERNAL_f4d65ea1_4_k_cu_949b6379_31544cute7productE:
	.zero		1
	.type		_ZN39_INTERNAL_f4d65ea1_4_k_cu_949b6379_31544cuda3std3__45__cpo3endE,@object
	.size		_ZN39_INTERNAL_f4d65ea1_4_k_cu_949b6379_31544cuda3std3__45__cpo3endE,(_ZN39_INTERNAL_f4d65ea1_4_k_cu_949b6379_31544cuda3std3__419piecewise_constructE - _ZN39_INTERNAL_f4d65ea1_4_k_cu_949b6379_31544cuda3std3__45__cpo3endE)
_ZN39_INTERNAL_f4d65ea1_4_k_cu_949b6379_31544cuda3std3__45__cpo3endE:
	.zero		1
	.type		_ZN39_INTERNAL_f4d65ea1_4_k_cu_949b6379_31544cuda3std3__419piecewise_constructE,@object
	.size		_ZN39_INTERNAL_f4d65ea1_4_k_cu_949b6379_31544cuda3std3__419piecewise_constructE,(_ZN39_INTERNAL_f4d65ea1_4_k_cu_949b6379_31544cuda3std3__45__cpo4cendE - _ZN39_INTERNAL_f4d65ea1_4_k_cu_949b6379_31544cuda3std3__419piecewise_constructE)
_ZN39_INTERNAL_f4d65ea1_4_k_cu_949b6379_31544cuda3std3__419piecewise_constructE:
	.zero		1
	.type		_ZN39_INTERNAL_f4d65ea1_4_k_cu_949b6379_31544cuda3std3__45__cpo4cendE,@object
	.size		_ZN39_INTERNAL_f4d65ea1_4_k_cu_949b6379_31544cuda3std3__45__cpo4cendE,(_ZN39_INTERNAL_f4d65ea1_4_k_cu_949b6379_31544cuda3std6ranges3__45__cpo4swapE - _ZN39_INTERNAL_f4d65ea1_4_k_cu_949b6379_31544cuda3std3__45__cpo4cendE)
_ZN39_INTERNAL_f4d65ea1_4_k_cu_949b6379_31544cuda3std3__45__cpo4cendE:
	.zero		1
	.type		_ZN39_INTERNAL_f4d65ea1_4_k_cu_949b6379_31544cuda3std6ranges3__45__cpo4swapE,@object
	.size		_ZN39_INTERNAL_f4d65ea1_4_k_cu_949b6379_31544cuda3std6ranges3__45__cpo4swapE,(.L_10 - _ZN39_INTERNAL_f4d65ea1_4_k_cu_949b6379_31544cuda3std6ranges3__45__cpo4swapE)
_ZN39_INTERNAL_f4d65ea1_4_k_cu_949b6379_31544cuda3std6ranges3__45__cpo4swapE:
	.zero		1
.L_10:


//--------------------- .nv.constant0._ZN7cutlass13device_kernelINS_4conv6kernel13ConvUniversalINS1_16ConvProblemShapeILNS1_8OperatorE0ELi2EEENS1_10collective14CollectiveConvINS1_47MainloopSm100TmaUmmaWarpSpecializedImplicitGemmILS5_0ELi24ELi2ELi1ELi2EN4cute5tupleIJNSA_1CILi1EEESD_SD_EEEEENSB_IJNSC_ILi128EEESG_NSB_IJNSC_ILi32EEEEEEEEENS_12float_e4m3_tESK_NSA_8TiledMMAINSA_8MMA_AtomIJNSA_10MMA_TraitsINSA_19SM100_MMA_F8F6F4_SSEJSK_SK_fSG_SG_NSA_17integral_constantINSA_4UMMA5MajorELSR_0EEESS_NSP_INSQ_7ScaleInELST_0EEESU_EEEEEENSA_6LayoutISE_NSB_IJNSC_ILi0EEESY_SY_EEEEENSB_IJNSA_10UnderscoreES11_S11_EEEEENS7_6detail27Sm100ImplicitGemmTileTraitsINSA_20SM90_TMA_LOAD_IM2COLENSA_14ComposedLayoutINSA_7SwizzleILi1ELi4ELi3EEENSA_18smem_ptr_flag_bitsILi8EEENSX_INSB_IJNSC_ILi8EEESH_EEENSB_IJSH_SD_EEEEEEEvEENS15_INSA_13SM90_TMA_LOADES1G_vEEEENS_8epilogue10collective18CollectiveEpilogueINS1L_23Sm100TmaWarpSpecializedILi2ELi2ELi64ELb0ELb0EEEJSJ_NSB_IJNSX_ISG_SD_EENSX_INSC_ILi64EEESD_EEEEESK_NSB_IJNSB_IJlllEEESD_SY_EEESK_S1V_NS1L_6fusion15FusionCallbacksIS1P_NS1W_17LinearCombinationISK_fSK_fLNS_15FloatRoundStyleE2EEESJ_S1T_JEEENSA_5SM1004TMEM4LOAD26SM100_TMEM_LOAD_32dp32b64xES16_NS17_INS18_ILi2ELi4ELi3EEES1B_NSX_INSB_IJS1C_S1R_EEENSB_IJS1R_SD_EEEEEEENSA_39AutoVectorizingCopyWithAssumedAlignmentILi128EEENSA_21SM90_TMA_STORE_IM2COLES2A_S2C_S2C_EEEvvEEEEvNT_6ParamsE --------------------------
	.section	.nv.constant0._ZN7cutlass13device_kernelINS_4conv6kernel13ConvUniversalINS1_16ConvProblemShapeILNS1_8OperatorE0ELi2EEENS1_10collective14CollectiveConvINS1_47MainloopSm100TmaUmmaWarpSpecializedImplicitGemmILS5_0ELi24ELi2ELi1ELi2EN4cute5tupleIJNSA_1CILi1EEESD_SD_EEEEENSB_IJNSC_ILi128EEESG_NSB_IJNSC_ILi32EEEEEEEEENS_12float_e4m3_tESK_NSA_8TiledMMAINSA_8MMA_AtomIJNSA_10MMA_TraitsINSA_19SM100_MMA_F8F6F4_SSEJSK_SK_fSG_SG_NSA_17integral_constantINSA_4UMMA5MajorELSR_0EEESS_NSP_INSQ_7ScaleInELST_0EEESU_EEEEEENSA_6LayoutISE_NSB_IJNSC_ILi0EEESY_SY_EEEEENSB_IJNSA_10UnderscoreES11_S11_EEEEENS7_6detail27Sm100ImplicitGemmTileTraitsINSA_20SM90_TMA_LOAD_IM2COLENSA_14ComposedLayoutINSA_7SwizzleILi1ELi4ELi3EEENSA_18smem_ptr_flag_bitsILi8EEENSX_INSB_IJNSC_ILi8EEESH_EEENSB_IJSH_SD_EEEEEEEvEENS15_INSA_13SM90_TMA_LOADES1G_vEEEENS_8epilogue10collective18CollectiveEpilogueINS1L_23Sm100TmaWarpSpecializedILi2ELi2ELi64ELb0ELb0EEEJSJ_NSB_IJNSX_ISG_SD_EENSX_INSC_ILi64EEESD_EEEEESK_NSB_IJNSB_IJlllEEESD_SY_EEESK_S1V_NS1L_6fusion15FusionCallbacksIS1P_NS1W_17LinearCombinationISK_fSK_fLNS_15FloatRoundStyleE2EEESJ_S1T_JEEENSA_5SM1004TMEM4LOAD26SM100_TMEM_LOAD_32dp32b64xES16_NS17_INS18_ILi2ELi4ELi3EEES1B_NSX_INSB_IJS1C_S1R_EEENSB_IJS1R_SD_EEEEEEENSA_39AutoVectorizingCopyWithAssumedAlignmentILi128EEENSA_21SM90_TMA_STORE_IM2COLES2A_S2C_S2C_EEEvvEEEEvNT_6ParamsE,"a",@progbits
	.sectionflags	@""
	.align	4
.nv.constant0._ZN7cutlass13device_kernelINS_4conv6kernel13ConvUniversalINS1_16ConvProblemShapeILNS1_8OperatorE0ELi2EEENS1_10collective14CollectiveConvINS1_47MainloopSm100TmaUmmaWarpSpecializedImplicitGemmILS5_0ELi24ELi2ELi1ELi2EN4cute5tupleIJNSA_1CILi1EEESD_SD_EEEEENSB_IJNSC_ILi128EEESG_NSB_IJNSC_ILi32EEEEEEEEENS_12float_e4m3_tESK_NSA_8TiledMMAINSA_8MMA_AtomIJNSA_10MMA_TraitsINSA_19SM100_MMA_F8F6F4_SSEJSK_SK_fSG_SG_NSA_17integral_constantINSA_4UMMA5MajorELSR_0EEESS_NSP_INSQ_7ScaleInELST_0EEESU_EEEEEENSA_6LayoutISE_NSB_IJNSC_ILi0EEESY_SY_EEEEENSB_IJNSA_10UnderscoreES11_S11_EEEEENS7_6detail27Sm100ImplicitGemmTileTraitsINSA_20SM90_TMA_LOAD_IM2COLENSA_14ComposedLayoutINSA_7SwizzleILi1ELi4ELi3EEENSA_18smem_ptr_flag_bitsILi8EEENSX_INSB_IJNSC_ILi8EEESH_EEENSB_IJSH_SD_EEEEEEEvEENS15_INSA_13SM90_TMA_LOADES1G_vEEEENS_8epilogue10collective18CollectiveEpilogueINS1L_23Sm100TmaWarpSpecializedILi2ELi2ELi64ELb0ELb0EEEJSJ_NSB_IJNSX_ISG_SD_EENSX_INSC_ILi64EEESD_EEEEESK_NSB_IJNSB_IJlllEEESD_SY_EEESK_S1V_NS1L_6fusion15FusionCallbacksIS1P_NS1W_17LinearCombinationISK_fSK_fLNS_15FloatRoundStyleE2EEESJ_S1T_JEEENSA_5SM1004TMEM4LOAD26SM100_TMEM_LOAD_32dp32b64xES16_NS17_INS18_ILi2ELi4ELi3EEES1B_NSX_INSB_IJS1C_S1R_EEENSB_IJS1R_SD_EEEEEEENSA_39AutoVectorizingCopyWithAssumedAlignmentILi128EEENSA_21SM90_TMA_STORE_IM2COLES2A_S2C_S2C_EEEvvEEEEvNT_6ParamsE:
	.zero		2944


//--------------------- SYMBOLS --------------------------

	.type		.nv.reservedSmem.offset0,@object
	.size		.nv.reservedSmem.offset0,0x4
	.type		.nv.reservedSmem.cap,@object
	.size		.nv.reservedSmem.cap,0x4
	.type		__assertfail,@function
